//
// Generated by NVIDIA NVVM Compiler
//
// Compiler Build ID: CL-36424714
// Cuda compilation tools, release 13.0, V13.0.88
// Based on NVVM 20.0.0
//

.version 9.0
.target sm_100
.address_size 64

	// .globl	my_kernel_kernel0
// _ZZ17my_kernel_kernel0E20placeholder_d_shared has been demoted
// _ZZ17my_kernel_kernel0E18placeholder_shared has been demoted

.visible .entry my_kernel_kernel0(
	.param .u64 .ptr .align 1 my_kernel_kernel0_param_0,
	.param .u64 .ptr .align 1 my_kernel_kernel0_param_1,
	.param .u64 .ptr .align 1 my_kernel_kernel0_param_2,
	.param .u64 .ptr .align 1 my_kernel_kernel0_param_3
)
{
	.local .align 16 .b8 	__local_depot0[1024];
	.reg .b64 	%SP;
	.reg .b64 	%SPL;
	.reg .pred 	%p<6>;
	.reg .b16 	%rs<9>;
	.reg .b32 	%r<55>;
	.reg .b32 	%f<96>;
	.reg .b64 	%rd<33>;
	// demoted variable
	.shared .align 4 .b8 _ZZ17my_kernel_kernel0E20placeholder_d_shared[512];
	// demoted variable
	.shared .align 4 .b8 _ZZ17my_kernel_kernel0E18placeholder_shared[6144];
	mov.u64 	%SPL, __local_depot0;
	ld.param.u64 	%rd10, [my_kernel_kernel0_param_0];
	ld.param.u64 	%rd11, [my_kernel_kernel0_param_1];
	cvta.to.global.u64 	%rd1, %rd10;
	cvta.to.global.u64 	%rd2, %rd11;
	add.u64 	%rd3, %SPL, 0;
	mov.f32 	%f9, 0f00000000;
	st.local.v4.f32 	[%rd3], {%f9, %f9, %f9, %f9};
	st.local.v4.f32 	[%rd3+16], {%f9, %f9, %f9, %f9};
	add.s64 	%rd4, %rd3, 32;
	st.local.v4.f32 	[%rd3+32], {%f9, %f9, %f9, %f9};
	st.local.v4.f32 	[%rd3+48], {%f9, %f9, %f9, %f9};
	st.local.v4.f32 	[%rd3+64], {%f9, %f9, %f9, %f9};
	st.local.v4.f32 	[%rd3+80], {%f9, %f9, %f9, %f9};
	st.local.v4.f32 	[%rd3+96], {%f9, %f9, %f9, %f9};
	st.local.v4.f32 	[%rd3+112], {%f9, %f9, %f9, %f9};
	st.local.v4.f32 	[%rd3+128], {%f9, %f9, %f9, %f9};
	st.local.v4.f32 	[%rd3+144], {%f9, %f9, %f9, %f9};
	st.local.v4.f32 	[%rd3+160], {%f9, %f9, %f9, %f9};
	st.local.v4.f32 	[%rd3+176], {%f9, %f9, %f9, %f9};
	st.local.v4.f32 	[%rd3+192], {%f9, %f9, %f9, %f9};
	st.local.v4.f32 	[%rd3+208], {%f9, %f9, %f9, %f9};
	st.local.v4.f32 	[%rd3+224], {%f9, %f9, %f9, %f9};
	st.local.v4.f32 	[%rd3+240], {%f9, %f9, %f9, %f9};
	st.local.v4.f32 	[%rd3+256], {%f9, %f9, %f9, %f9};
	st.local.v4.f32 	[%rd3+272], {%f9, %f9, %f9, %f9};
	st.local.v4.f32 	[%rd3+288], {%f9, %f9, %f9, %f9};
	st.local.v4.f32 	[%rd3+304], {%f9, %f9, %f9, %f9};
	st.local.v4.f32 	[%rd3+320], {%f9, %f9, %f9, %f9};
	st.local.v4.f32 	[%rd3+336], {%f9, %f9, %f9, %f9};
	st.local.v4.f32 	[%rd3+352], {%f9, %f9, %f9, %f9};
	st.local.v4.f32 	[%rd3+368], {%f9, %f9, %f9, %f9};
	st.local.v4.f32 	[%rd3+384], {%f9, %f9, %f9, %f9};
	st.local.v4.f32 	[%rd3+400], {%f9, %f9, %f9, %f9};
	st.local.v4.f32 	[%rd3+416], {%f9, %f9, %f9, %f9};
	st.local.v4.f32 	[%rd3+432], {%f9, %f9, %f9, %f9};
	st.local.v4.f32 	[%rd3+448], {%f9, %f9, %f9, %f9};
	st.local.v4.f32 	[%rd3+464], {%f9, %f9, %f9, %f9};
	st.local.v4.f32 	[%rd3+480], {%f9, %f9, %f9, %f9};
	st.local.v4.f32 	[%rd3+496], {%f9, %f9, %f9, %f9};
	st.local.v4.f32 	[%rd3+512], {%f9, %f9, %f9, %f9};
	st.local.v4.f32 	[%rd3+528], {%f9, %f9, %f9, %f9};
	st.local.v4.f32 	[%rd3+544], {%f9, %f9, %f9, %f9};
	st.local.v4.f32 	[%rd3+560], {%f9, %f9, %f9, %f9};
	st.local.v4.f32 	[%rd3+576], {%f9, %f9, %f9, %f9};
	st.local.v4.f32 	[%rd3+592], {%f9, %f9, %f9, %f9};
	st.local.v4.f32 	[%rd3+608], {%f9, %f9, %f9, %f9};
	st.local.v4.f32 	[%rd3+624], {%f9, %f9, %f9, %f9};
	st.local.v4.f32 	[%rd3+640], {%f9, %f9, %f9, %f9};
	st.local.v4.f32 	[%rd3+656], {%f9, %f9, %f9, %f9};
	st.local.v4.f32 	[%rd3+672], {%f9, %f9, %f9, %f9};
	st.local.v4.f32 	[%rd3+688], {%f9, %f9, %f9, %f9};
	st.local.v4.f32 	[%rd3+704], {%f9, %f9, %f9, %f9};
	st.local.v4.f32 	[%rd3+720], {%f9, %f9, %f9, %f9};
	st.local.v4.f32 	[%rd3+736], {%f9, %f9, %f9, %f9};
	st.local.v4.f32 	[%rd3+752], {%f9, %f9, %f9, %f9};
	st.local.v4.f32 	[%rd3+768], {%f9, %f9, %f9, %f9};
	st.local.v4.f32 	[%rd3+784], {%f9, %f9, %f9, %f9};
	st.local.v4.f32 	[%rd3+800], {%f9, %f9, %f9, %f9};
	st.local.v4.f32 	[%rd3+816], {%f9, %f9, %f9, %f9};
	st.local.v4.f32 	[%rd3+832], {%f9, %f9, %f9, %f9};
	st.local.v4.f32 	[%rd3+848], {%f9, %f9, %f9, %f9};
	st.local.v4.f32 	[%rd3+864], {%f9, %f9, %f9, %f9};
	st.local.v4.f32 	[%rd3+880], {%f9, %f9, %f9, %f9};
	st.local.v4.f32 	[%rd3+896], {%f9, %f9, %f9, %f9};
	st.local.v4.f32 	[%rd3+912], {%f9, %f9, %f9, %f9};
	st.local.v4.f32 	[%rd3+928], {%f9, %f9, %f9, %f9};
	st.local.v4.f32 	[%rd3+944], {%f9, %f9, %f9, %f9};
	st.local.v4.f32 	[%rd3+960], {%f9, %f9, %f9, %f9};
	st.local.v4.f32 	[%rd3+976], {%f9, %f9, %f9, %f9};
	st.local.v4.f32 	[%rd3+992], {%f9, %f9, %f9, %f9};
	st.local.v4.f32 	[%rd3+1008], {%f9, %f9, %f9, %f9};
	mov.u32 	%r1, %tid.x;
	mov.u32 	%r2, %ctaid.x;
	and.b32  	%r15, %r2, 1;
	setp.eq.b32 	%p1, %r15, 1;
	cvt.u16.u32 	%rs1, %r1;
	mul.hi.u16 	%rs2, %rs1, 683;
	shr.u16 	%rs3, %rs2, 2;
	mul.lo.s16 	%rs4, %rs3, 384;
	sub.s16 	%rs5, %rs1, %rs4;
	shl.b16 	%rs6, %rs5, 2;
	cvt.u32.u16 	%r3, %rs6;
	mul.hi.u32 	%r16, %r1, 11184811;
	shl.b32 	%r17, %r16, 8;
	mov.u32 	%r18, _ZZ17my_kernel_kernel0E20placeholder_d_shared;
	add.s32 	%r19, %r17, %r18;
	add.s32 	%r4, %r19, 8;
	mov.b32 	%r51, 0;
$L__BB0_1:
	setp.gt.u32 	%p2, %r1, 7;
	bar.sync 	0;
	@%p2 bra 	$L__BB0_3;
	shl.b32 	%r20, %r2, 16;
	and.b32  	%r21, %r20, 2147352576;
	shl.b32 	%r22, %r1, 14;
	add.s32 	%r23, %r21, %r22;
	add.s32 	%r24, %r23, %r51;
	mul.wide.u32 	%rd13, %r24, 4;
	add.s64 	%rd14, %rd1, %rd13;
	ld.global.nc.f32 	%f10, [%rd14];
	shl.b32 	%r25, %r1, 6;
	add.s32 	%r27, %r18, %r25;
	st.shared.f32 	[%r27], %f10;
	ld.global.nc.f32 	%f11, [%rd14+4096];
	st.shared.f32 	[%r27+4], %f11;
	ld.global.nc.f32 	%f12, [%rd14+8192];
	st.shared.f32 	[%r27+8], %f12;
	ld.global.nc.f32 	%f13, [%rd14+12288];
	st.shared.f32 	[%r27+12], %f13;
	ld.global.nc.f32 	%f14, [%rd14+16384];
	st.shared.f32 	[%r27+16], %f14;
	ld.global.nc.f32 	%f15, [%rd14+20480];
	st.shared.f32 	[%r27+20], %f15;
	ld.global.nc.f32 	%f16, [%rd14+24576];
	st.shared.f32 	[%r27+24], %f16;
	ld.global.nc.f32 	%f17, [%rd14+28672];
	st.shared.f32 	[%r27+28], %f17;
	ld.global.nc.f32 	%f18, [%rd14+32768];
	st.shared.f32 	[%r27+32], %f18;
	ld.global.nc.f32 	%f19, [%rd14+36864];
	st.shared.f32 	[%r27+36], %f19;
	ld.global.nc.f32 	%f20, [%rd14+40960];
	st.shared.f32 	[%r27+40], %f20;
	ld.global.nc.f32 	%f21, [%rd14+45056];
	st.shared.f32 	[%r27+44], %f21;
	ld.global.nc.f32 	%f22, [%rd14+49152];
	st.shared.f32 	[%r27+48], %f22;
	ld.global.nc.f32 	%f23, [%rd14+53248];
	st.shared.f32 	[%r27+52], %f23;
	ld.global.nc.f32 	%f24, [%rd14+57344];
	st.shared.f32 	[%r27+56], %f24;
	ld.global.nc.f32 	%f25, [%rd14+61440];
	st.shared.f32 	[%r27+60], %f25;
$L__BB0_3:
	selp.b32 	%r29, 1572864, 0, %p1;
	shl.b32 	%r30, %r1, 10;
	add.s32 	%r31, %r29, %r30;
	add.s32 	%r32, %r31, %r51;
	mul.wide.u32 	%rd15, %r32, 4;
	add.s64 	%rd16, %rd2, %rd15;
	ld.global.nc.f32 	%f26, [%rd16];
	shl.b32 	%r33, %r1, 2;
	mov.u32 	%r34, _ZZ17my_kernel_kernel0E18placeholder_shared;
	add.s32 	%r35, %r34, %r33;
	st.shared.f32 	[%r35], %f26;
	ld.global.nc.f32 	%f27, [%rd16+3145728];
	st.shared.f32 	[%r35+3072], %f27;
	bar.sync 	0;
	shl.b32 	%r36, %r3, 2;
	add.s32 	%r37, %r34, %r36;
	ld.shared.f32 	%f1, [%r37];
	ld.shared.f32 	%f2, [%r37+4];
	ld.shared.f32 	%f3, [%r37+8];
	ld.shared.f32 	%f4, [%r37+12];
	mov.b32 	%r53, 8;
	mov.u32 	%r52, %r4;
	mov.u64 	%rd32, %rd4;
$L__BB0_4:
	ld.shared.f32 	%f28, [%r52+-8];
	ld.local.v4.f32 	{%f29, %f30, %f31, %f32}, [%rd32+-32];
	fma.rn.f32 	%f33, %f28, %f1, %f29;
	fma.rn.f32 	%f34, %f28, %f2, %f30;
	fma.rn.f32 	%f35, %f28, %f3, %f31;
	fma.rn.f32 	%f36, %f28, %f4, %f32;
	st.local.v4.f32 	[%rd32+-32], {%f33, %f34, %f35, %f36};
	ld.shared.f32 	%f37, [%r52+-4];
	ld.local.v4.f32 	{%f38, %f39, %f40, %f41}, [%rd32+-16];
	fma.rn.f32 	%f42, %f37, %f1, %f38;
	fma.rn.f32 	%f43, %f37, %f2, %f39;
	fma.rn.f32 	%f44, %f37, %f3, %f40;
	fma.rn.f32 	%f45, %f37, %f4, %f41;
	st.local.v4.f32 	[%rd32+-16], {%f42, %f43, %f44, %f45};
	ld.shared.f32 	%f46, [%r52];
	ld.local.v4.f32 	{%f47, %f48, %f49, %f50}, [%rd32];
	fma.rn.f32 	%f51, %f46, %f1, %f47;
	fma.rn.f32 	%f52, %f46, %f2, %f48;
	fma.rn.f32 	%f53, %f46, %f3, %f49;
	fma.rn.f32 	%f54, %f46, %f4, %f50;
	st.local.v4.f32 	[%rd32], {%f51, %f52, %f53, %f54};
	ld.shared.f32 	%f55, [%r52+4];
	ld.local.v4.f32 	{%f56, %f57, %f58, %f59}, [%rd32+16];
	fma.rn.f32 	%f60, %f55, %f1, %f56;
	fma.rn.f32 	%f61, %f55, %f2, %f57;
	fma.rn.f32 	%f62, %f55, %f3, %f58;
	fma.rn.f32 	%f63, %f55, %f4, %f59;
	st.local.v4.f32 	[%rd32+16], {%f60, %f61, %f62, %f63};
	add.s32 	%r53, %r53, 16;
	add.s64 	%rd32, %rd32, 64;
	add.s32 	%r52, %r52, 16;
	setp.ne.s32 	%p3, %r53, 264;
	@%p3 bra 	$L__BB0_4;
	add.s32 	%r51, %r51, 1;
	setp.ne.s32 	%p4, %r51, 1024;
	@%p4 bra 	$L__BB0_1;
	ld.param.u64 	%rd31, [my_kernel_kernel0_param_3];
	ld.param.u64 	%rd30, [my_kernel_kernel0_param_2];
	cvta.to.global.u64 	%rd7, %rd30;
	selp.b32 	%r39, 1536, 0, %p1;
	add.s32 	%r40, %r39, %r3;
	shr.u32 	%r41, %r2, 1;
	mul.lo.s32 	%r42, %r41, 393216;
	cvt.u32.u16 	%r43, %rs3;
	or.b32  	%r44, %r39, %r42;
	mad.lo.s32 	%r45, %r43, 196608, %r44;
	add.s32 	%r11, %r45, %r3;
	cvta.to.global.u64 	%rd17, %rd31;
	mul.wide.u32 	%rd18, %r40, 4;
	add.s64 	%rd19, %rd17, %rd18;
	ld.global.nc.f32 	%f5, [%rd19];
	ld.global.nc.f32 	%f6, [%rd19+4];
	ld.global.nc.f32 	%f7, [%rd19+8];
	ld.global.nc.f32 	%f8, [%rd19+12];
	mov.b32 	%r54, 0;
$L__BB0_7:
	mad.lo.s32 	%r46, %r54, 3072, %r11;
	shl.b32 	%r47, %r54, 2;
	mul.wide.u32 	%rd20, %r47, 4;
	add.s64 	%rd21, %rd3, %rd20;
	ld.local.v4.f32 	{%f64, %f65, %f66, %f67}, [%rd21];
	add.f32 	%f68, %f64, %f5;
	mul.wide.u32 	%rd22, %r46, 4;
	add.s64 	%rd23, %rd7, %rd22;
	st.global.f32 	[%rd23], %f68;
	add.f32 	%f69, %f65, %f6;
	st.global.f32 	[%rd23+4], %f69;
	add.f32 	%f70, %f66, %f7;
	st.global.f32 	[%rd23+8], %f70;
	add.f32 	%f71, %f67, %f8;
	st.global.f32 	[%rd23+12], %f71;
	add.s32 	%r48, %r46, 3072;
	ld.local.v4.f32 	{%f72, %f73, %f74, %f75}, [%rd21+16];
	add.f32 	%f76, %f72, %f5;
	mul.wide.u32 	%rd24, %r48, 4;
	add.s64 	%rd25, %rd7, %rd24;
	st.global.f32 	[%rd25], %f76;
	add.f32 	%f77, %f73, %f6;
	st.global.f32 	[%rd25+4], %f77;
	add.f32 	%f78, %f74, %f7;
	st.global.f32 	[%rd25+8], %f78;
	add.f32 	%f79, %f75, %f8;
	st.global.f32 	[%rd25+12], %f79;
	add.s32 	%r49, %r46, 6144;
	ld.local.v4.f32 	{%f80, %f81, %f82, %f83}, [%rd21+32];
	add.f32 	%f84, %f80, %f5;
	mul.wide.u32 	%rd26, %r49, 4;
	add.s64 	%rd27, %rd7, %rd26;
	st.global.f32 	[%rd27], %f84;
	add.f32 	%f85, %f81, %f6;
	st.global.f32 	[%rd27+4], %f85;
	add.f32 	%f86, %f82, %f7;
	st.global.f32 	[%rd27+8], %f86;
	add.f32 	%f87, %f83, %f8;
	st.global.f32 	[%rd27+12], %f87;
	add.s32 	%r50, %r46, 9216;
	ld.local.v4.f32 	{%f88, %f89, %f90, %f91}, [%rd21+48];
	add.f32 	%f92, %f88, %f5;
	mul.wide.u32 	%rd28, %r50, 4;
	add.s64 	%rd29, %rd7, %rd28;
	st.global.f32 	[%rd29], %f92;
	add.f32 	%f93, %f89, %f6;
	st.global.f32 	[%rd29+4], %f93;
	add.f32 	%f94, %f90, %f7;
	st.global.f32 	[%rd29+8], %f94;
	add.f32 	%f95, %f91, %f8;
	st.global.f32 	[%rd29+12], %f95;
	add.s32 	%r54, %r54, 4;
	setp.ne.s32 	%p5, %r54, 64;
	@%p5 bra 	$L__BB0_7;
	ret;

}


// ===== COMPILED SASS (sm_100) =====

	.target	sm_100

	.elftype	@"ET_EXEC"


//--------------------- .note.nv.tkinfo           --------------------------
	.section	.note.nv.tkinfo,"",@"SHT_NOTE"
	.sectionflags	@"SHF_NOTE_NV_TKINFO"
	.tkinfo
        /*0018*/ 	.word	0x00000002
        /*0030*/ 	.string	""
        /*0030*/ 	.string	"ptxas"
        /*0030*/ 	.string	"Cuda compilation tools, release 13.0, V13.0.88"
        /*0030*/ 	.string	"Build cuda_13.0.r13.0/compiler.36424714_0"
        /*0030*/ 	.string	"-arch sm_100 -m 64 "



//--------------------- .note.nv.cuinfo           --------------------------
	.section	.note.nv.cuinfo,"",@"SHT_NOTE"
	.sectionflags	@"SHF_NOTE_NV_CUINFO"
        /*0018*/ 	.short	0x0002
        /*001a*/ 	.short	0x0064
        /*001c*/ 	.short	0x0082
	.zero		2


//--------------------- .nv.info                  --------------------------
	.section	.nv.info,"",@"SHT_CUDA_INFO"
	.align	4


	//----- nvinfo : EIATTR_REGCOUNT
	.align		4
        /*0000*/ 	.byte	0x04, 0x2f
        /*0002*/ 	.short	(.L_1 - .L_0)
	.align		4
.L_0:
        /*0004*/ 	.word	index@(my_kernel_kernel0)
        /*0008*/ 	.word	0x00000028


	//----- nvinfo : EIATTR_FRAME_SIZE
	.align		4
.L_1:
        /*000c*/ 	.byte	0x04, 0x11
        /*000e*/ 	.short	(.L_3 - .L_2)
	.align		4
.L_2:
        /*0010*/ 	.word	index@(my_kernel_kernel0)
        /*0014*/ 	.word	0x00000400


	//----- nvinfo : EIATTR_MIN_STACK_SIZE
	.align		4
.L_3:
        /*0018*/ 	.byte	0x04, 0x12
        /*001a*/ 	.short	(.L_5 - .L_4)
	.align		4
.L_4:
        /*001c*/ 	.word	index@(my_kernel_kernel0)
        /*0020*/ 	.word	0x00000400
.L_5:


//--------------------- .nv.compat                --------------------------
	.section	.nv.compat,"",@"SHT_CUDA_COMPAT_INFO"
	.align	4
        /*0000*/ 	.byte	0x02, 0x09, 0x00, 0x00, 0x02, 0x02, 0x01, 0x00, 0x02, 0x05, 0x05, 0x00, 0x03, 0x07, 0x01, 0x01
        /*0010*/ 	.byte	0x02, 0x03, 0x00, 0x00, 0x02, 0x06, 0x01, 0x00, 0x04, 0x0b, 0x08, 0x00, 0x09, 0x00, 0x00, 0x00
        /*0020*/ 	.byte	0x00, 0x00, 0x00, 0x00


//--------------------- .nv.info.my_kernel_kernel0 --------------------------
	.section	.nv.info.my_kernel_kernel0,"",@"SHT_CUDA_INFO"
	.sectionflags	@""
	.align	4


	//----- nvinfo : EIATTR_CUDA_API_VERSION
	.align		4
        /*0000*/ 	.byte	0x04, 0x37
        /*0002*/ 	.short	(.L_7 - .L_6)
.L_6:
        /*0004*/ 	.word	0x00000082


	//----- nvinfo : EIATTR_KPARAM_INFO
	.align		4
.L_7:
        /*0008*/ 	.byte	0x04, 0x17
        /*000a*/ 	.short	(.L_9 - .L_8)
.L_8:
        /*000c*/ 	.word	0x00000000
        /*0010*/ 	.short	0x0003
        /*0012*/ 	.short	0x0018
        /*0014*/ 	.byte	0x00, 0xf5, 0x21, 0x00


	//----- nvinfo : EIATTR_KPARAM_INFO
	.align		4
.L_9:
        /*0018*/ 	.byte	0x04, 0x17
        /*001a*/ 	.short	(.L_11 - .L_10)
.L_10:
        /*001c*/ 	.word	0x00000000
        /*0020*/ 	.short	0x0002
        /*0022*/ 	.short	0x0010
        /*0024*/ 	.byte	0x00, 0xf5, 0x21, 0x00


	//----- nvinfo : EIATTR_KPARAM_INFO
	.align		4
.L_11:
        /*0028*/ 	.byte	0x04, 0x17
        /*002a*/ 	.short	(.L_13 - .L_12)
.L_12:
        /*002c*/ 	.word	0x00000000
        /*0030*/ 	.short	0x0001
        /*0032*/ 	.short	0x0008
        /*0034*/ 	.byte	0x00, 0xf5, 0x21, 0x00


	//----- nvinfo : EIATTR_KPARAM_INFO
	.align		4
.L_13:
        /*0038*/ 	.byte	0x04, 0x17
        /*003a*/ 	.short	(.L_15 - .L_14)
.L_14:
        /*003c*/ 	.word	0x00000000
        /*0040*/ 	.short	0x0000
        /*0042*/ 	.short	0x0000
        /*0044*/ 	.byte	0x00, 0xf5, 0x21, 0x00


	//----- nvinfo : EIATTR_SPARSE_MMA_MASK
	.align		4
.L_15:
        /*0048*/ 	.byte	0x03, 0x50
        /*004a*/ 	.short	0x0000


	//----- nvinfo : EIATTR_MAXREG_COUNT
	.align		4
        /*004c*/ 	.byte	0x03, 0x1b
        /*004e*/ 	.short	0x00ff


	//----- nvinfo : EIATTR_NUM_BARRIERS
	.align		4
        /*0050*/ 	.byte	0x02, 0x4c
        /*0052*/ 	.byte	0x01
	.zero		1


	//----- nvinfo : EIATTR_MERCURY_ISA_VERSION
	.align		4
        /*0054*/ 	.byte	0x03, 0x5f
        /*0056*/ 	.short	0x0101


	//----- nvinfo : EIATTR_VRC_CTA_INIT_COUNT
	.align		4
        /*0058*/ 	.byte	0x02, 0x4a
	.zero		1
	.zero		1


	//----- nvinfo : EIATTR_EXIT_INSTR_OFFSETS
	.align		4
        /*005c*/ 	.byte	0x04, 0x1c
        /*005e*/ 	.short	(.L_17 - .L_16)


	//   ....[0]....
.L_16:
        /*0060*/ 	.word	0x00002320


	//----- nvinfo : EIATTR_CRS_STACK_SIZE
	.align		4
.L_17:
        /*0064*/ 	.byte	0x04, 0x1e
        /*0066*/ 	.short	(.L_19 - .L_18)
.L_18:
        /*0068*/ 	.word	0x00000000


	//----- nvinfo : EIATTR_CBANK_PARAM_SIZE
	.align		4
.L_19:
        /*006c*/ 	.byte	0x03, 0x19
        /*006e*/ 	.short	0x0020


	//----- nvinfo : EIATTR_PARAM_CBANK
	.align		4
        /*0070*/ 	.byte	0x04, 0x0a
        /*0072*/ 	.short	(.L_21 - .L_20)
	.align		4
.L_20:
        /*0074*/ 	.word	index@(.nv.constant0.my_kernel_kernel0)
        /*0078*/ 	.short	0x0380
        /*007a*/ 	.short	0x0020


	//----- nvinfo : EIATTR_SW_WAR
	.align		4
.L_21:
        /*007c*/ 	.byte	0x04, 0x36
        /*007e*/ 	.short	(.L_23 - .L_22)
.L_22:
        /*0080*/ 	.word	0x00000008
.L_23:


//--------------------- .nv.callgraph             --------------------------
	.section	.nv.callgraph,"",@"SHT_CUDA_CALLGRAPH"
	.align	4
	.sectionentsize	8
	.align		4
        /*0000*/ 	.word	0x00000000
	.align		4
        /*0004*/ 	.word	0xffffffff
	.align		4
        /*0008*/ 	.word	0x00000000
	.align		4
        /*000c*/ 	.word	0xfffffffe
	.align		4
        /*0010*/ 	.word	0x00000000
	.align		4
        /*0014*/ 	.word	0xfffffffd
	.align		4
        /*0018*/ 	.word	0x00000000
	.align		4
        /*001c*/ 	.word	0xfffffffc


//--------------------- .text.my_kernel_kernel0   --------------------------
	.section	.text.my_kernel_kernel0,"ax",@progbits
	.align	128
        .global         my_kernel_kernel0
        .type           my_kernel_kernel0,@function
        .size           my_kernel_kernel0,(.L_x_6 - my_kernel_kernel0)
        .other          my_kernel_kernel0,@"STO_CUDA_ENTRY STV_DEFAULT"
my_kernel_kernel0:
.text.my_kernel_kernel0:
[----:B------:R-:W0:Y:S01]  /*0000*/  LDC R1, c[0x0][0x37c] ;  /* 0x0000df00ff017b82 */ /* 0x000e220000000800 */
[----:B------:R-:W1:Y:S07]  /*0010*/  S2R R29, SR_TID.X ;  /* 0x00000000001d7919 */ /* 0x000e6e0000002100 */
[----:B------:R-:W2:Y:S01]  /*0020*/  S2UR UR5, SR_CgaCtaId ;  /* 0x00000000000579c3 */ /* 0x000ea20000008800 */
[----:B0-----:R-:W-:Y:S01]  /*0030*/  IADD3 R1, PT, PT, R1, -0x400, RZ ;  /* 0xfffffc0001017810 */ /* 0x001fe20007ffe0ff */
[----:B------:R-:W-:Y:S01]  /*0040*/  UMOV UR4, 0x400 ;  /* 0x0000040000047882 */ /* 0x000fe20000000000 */
[----:B------:R-:W0:Y:S01]  /*0050*/  S2R R28, SR_CTAID.X ;  /* 0x00000000001c7919 */ /* 0x000e220000002500 */
[----:B------:R-:W3:Y:S02]  /*0060*/  LDCU.64 UR8, c[0x0][0x358] ;  /* 0x00006b00ff0877ac */ /* 0x000ee40008000a00 */
[----:B------:R4:W-:Y:S04]  /*0070*/  STL.128 [R1], RZ ;  /* 0x000000ff01007387 */ /* 0x0009e80000100c00 */
[----:B------:R4:W-:Y:S04]  /*0080*/  STL.128 [R1+0x10], RZ ;  /* 0x000010ff01007387 */ /* 0x0009e80000100c00 */
[----:B------:R4:W-:Y:S04]  /*0090*/  STL.128 [R1+0x20], RZ ;  /* 0x000020ff01007387 */ /* 0x0009e80000100c00 */
[----:B------:R4:W-:Y:S04]  /*00a0*/  STL.128 [R1+0x30], RZ ;  /* 0x000030ff01007387 */ /* 0x0009e80000100c00 */
[----:B------:R4:W-:Y:S01]  /*00b0*/  STL.128 [R1+0x40], RZ ;  /* 0x000040ff01007387 */ /* 0x0009e20000100c00 */
[----:B--2---:R-:W-:-:S03]  /*00c0*/  ULEA UR5, UR5, UR4, 0x18 ;  /* 0x0000000405057291 */ /* 0x004fc6000f8ec0ff */
[----:B------:R4:W-:Y:S01]  /*00d0*/  STL.128 [R1+0x50], RZ ;  /* 0x000050ff01007387 */ /* 0x0009e20000100c00 */
[----:B------:R-:W-:Y:S01]  /*00e0*/  UMOV UR4, URZ ;  /* 0x000000ff00047c82 */ /* 0x000fe20008000000 */
[C---:B-1----:R-:W-:Y:S02]  /*00f0*/  LOP3.LUT R0, R29.reuse, 0xffff, RZ, 0xc0, !PT ;  /* 0x0000ffff1d007812 */ /* 0x042fe400078ec0ff */
[----:B------:R4:W-:Y:S01]  /*0100*/  STL.128 [R1+0x60], RZ ;  /* 0x000060ff01007387 */ /* 0x0009e20000100c00 */
[----:B------:R-:W-:-:S03]  /*0110*/  IMAD.HI.U32 R3, R29, 0xaaaaab, RZ ;  /* 0x00aaaaab1d037827 */ /* 0x000fc600078e00ff */
[----:B------:R4:W-:Y:S01]  /*0120*/  STL.128 [R1+0x70], RZ ;  /* 0x000070ff01007387 */ /* 0x0009e20000100c00 */
[----:B------:R-:W-:Y:S01]  /*0130*/  IMAD R0, R0, 0x2ab, RZ ;  /* 0x000002ab00007824 */ /* 0x000fe200078e02ff */
[----:B------:R-:W-:Y:S02]  /*0140*/  LEA R3, R3, UR5, 0x8 ;  /* 0x0000000503037c11 */ /* 0x000fe4000f8e40ff */
[----:B------:R4:W-:Y:S02]  /*0150*/  STL.128 [R1+0x80], RZ ;  /* 0x000080ff01007387 */ /* 0x0009e40000100c00 */
[----:B------:R-:W-:Y:S02]  /*0160*/  SHF.R.U32.HI R32, RZ, 0x12, R0 ;  /* 0x00000012ff207819 */ /* 0x000fe40000011600 */
[----:B------:R4:W-:Y:S01]  /*0170*/  STL.128 [R1+0x90], RZ ;  /* 0x000090ff01007387 */ /* 0x0009e20000100c00 */
[----:B------:R-:W-:Y:S02]  /*0180*/  IADD3 R30, PT, PT, R3, 0x8, RZ ;  /* 0x00000008031e7810 */ /* 0x000fe40007ffe0ff */
[----:B------:R-:W-:Y:S01]  /*0190*/  PRMT R0, R32, 0x9910, RZ ;  /* 0x0000991020007816 */ /* 0x000fe200000000ff */
[----:B------:R4:W-:Y:S04]  /*01a0*/  STL.128 [R1+0xa0], RZ ;  /* 0x0000a0ff01007387 */ /* 0x0009e80000100c00 */
[----:B------:R-:W-:Y:S01]  /*01b0*/  IMAD R0, R0, 0x180, RZ ;  /* 0x0000018000007824 */ /* 0x000fe200078e02ff */
[----:B------:R4:W-:Y:S04]  /*01c0*/  STL.128 [R1+0xb0], RZ ;  /* 0x0000b0ff01007387 */ /* 0x0009e80000100c00 */
[----:B------:R4:W-:Y:S01]  /*01d0*/  STL.128 [R1+0xc0], RZ ;  /* 0x0000c0ff01007387 */ /* 0x0009e20000100c00 */
[----:B------:R-:W-:-:S03]  /*01e0*/  IADD3 R0, PT, PT, RZ, -R0, RZ ;  /* 0x80000000ff007210 */ /* 0x000fc60007ffe0ff */
[----:B------:R4:W-:Y:S01]  /*01f0*/  STL.128 [R1+0xd0], RZ ;  /* 0x0000d0ff01007387 */ /* 0x0009e20000100c00 */
[----:B------:R-:W-:Y:S02]  /*0200*/  PRMT R2, R0, 0x7710, RZ ;  /* 0x0000771000027816 */ /* 0x000fe400000000ff */
[----:B0-----:R-:W-:Y:S01]  /*0210*/  LOP3.LUT R0, R28, 0x1, RZ, 0xc0, !PT ;  /* 0x000000011c007812 */ /* 0x001fe200078ec0ff */
[----:B------:R4:W-:Y:S01]  /*0220*/  STL.128 [R1+0xe0], RZ ;  /* 0x0000e0ff01007387 */ /* 0x0009e20000100c00 */
[----:B------:R-:W-:Y:S02]  /*0230*/  IADD3 R2, PT, PT, R2, R29, RZ ;  /* 0x0000001d02027210 */ /* 0x000fe40007ffe0ff */
[----:B------:R-:W-:Y:S01]  /*0240*/  ISETP.NE.U32.AND P0, PT, R0, 0x1, PT ;  /* 0x000000010000780c */ /* 0x000fe20003f05070 */
[----:B------:R4:W-:Y:S01]  /*0250*/  STL.128 [R1+0xf0], RZ ;  /* 0x0000f0ff01007387 */ /* 0x0009e20000100c00 */
[----:B------:R-:W-:Y:S02]  /*0260*/  SHF.L.U32 R2, R2, 0x2, RZ ;  /* 0x0000000202027819 */ /* 0x000fe400000006ff */
[----:B------:R-:W-:Y:S01]  /*0270*/  IADD3 R0, PT, PT, R1, 0x20, RZ ;  /* 0x0000002001007810 */ /* 0x000fe20007ffe0ff */
[----:B------:R4:W-:Y:S01]  /*0280*/  STL.128 [R1+0x100], RZ ;  /* 0x000100ff01007387 */ /* 0x0009e20000100c00 */
[----:B------:R-:W-:-:S03]  /*0290*/  LOP3.LUT R31, R2, 0xffff, RZ, 0xc0, !PT ;  /* 0x0000ffff021f7812 */ /* 0x000fc600078ec0ff */
[----:B------:R4:W-:Y:S04]  /*02a0*/  STL.128 [R1+0x110], RZ ;  /* 0x000110ff01007387 */ /* 0x0009e80000100c00 */
        /* <DEDUP_REMOVED lines=45> */
[----:B---3--:R4:W-:Y:S02]  /*0580*/  STL.128 [R1+0x3f0], RZ ;  /* 0x0003f0ff01007387 */ /* 0x0089e40000100c00 */
.L_x_3:
[----:B------:R-:W0:Y:S01]  /*0590*/  LDC.64 R2, c[0x0][0x388] ;  /* 0x0000e200ff027b82 */ /* 0x000e220000000a00 */
[C---:B------:R-:W-:Y:S02]  /*05a0*/  SHF.L.U32 R5, R29.reuse, 0xa, RZ ;  /* 0x0000000a1d057819 */ /* 0x040fe400000006ff */
[----:B------:R-:W-:Y:S02]  /*05b0*/  LEA R4, R29, 0x180000, 0xa ;  /* 0x001800001d047811 */ /* 0x000fe400078e50ff */
[----:B------:R-:W-:-:S04]  /*05c0*/  @P0 IADD3 R4, PT, PT, R5, RZ, RZ ;  /* 0x000000ff05040210 */ /* 0x000fc80007ffe0ff */
[----:B------:R-:W-:-:S05]  /*05d0*/  IADD3 R5, PT, PT, R4, UR4, RZ ;  /* 0x0000000404057c10 */ /* 0x000fca000fffe0ff */
[----:B0-----:R-:W-:-:S05]  /*05e0*/  IMAD.WIDE.U32 R2, R5, 0x4, R2 ;  /* 0x0000000405027825 */ /* 0x001fca00078e0002 */
[----:B------:R0:W5:Y:S04]  /*05f0*/  LDG.E.CONSTANT R16, desc[UR8][R2.64] ;  /* 0x0000000802107981 */ /* 0x000168000c1e9900 */
[----:B------:R0:W5:Y:S01]  /*0600*/  LDG.E.CONSTANT R17, desc[UR8][R2.64+0x300000] ;  /* 0x3000000802117981 */ /* 0x000162000c1e9900 */
[----:B------:R-:W-:Y:S01]  /*0610*/  BAR.SYNC.DEFER_BLOCKING 0x0 ;  /* 0x0000000000007b1d */ /* 0x000fe20000010000 */
[----:B------:R-:W-:-:S05]  /*0620*/  ISETP.GT.U32.AND P1, PT, R29, 0x7, PT ;  /* 0x000000071d00780c */ /* 0x000fca0003f24070 */
[----:B------:R-:W-:Y:S08]  /*0630*/  BSSY.RECONVERGENT B0, `(.L_x_0) ;  /* 0x000001d000007945 */ /* 0x000ff00003800200 */
[----:B0-----:R-:W-:Y:S05]  /*0640*/  @P1 BRA `(.L_x_1) ;  /* 0x00000000006c1947 */ /* 0x001fea0003800000 */
[----:B------:R-:W0:Y:S01]  /*0650*/  LDC.64 R2, c[0x0][0x380] ;  /* 0x0000e000ff027b82 */ /* 0x000e220000000a00 */
[----:B------:R-:W-:-:S04]  /*0660*/  SHF.L.U32 R4, R28, 0x10, RZ ;  /* 0x000000101c047819 */ /* 0x000fc800000006ff */
[----:B------:R-:W-:-:S04]  /*0670*/  LOP3.LUT R4, R4, 0x7ffe0000, RZ, 0xc0, !PT ;  /* 0x7ffe000004047812 */ /* 0x000fc800078ec0ff */
[----:B------:R-:W-:-:S04]  /*0680*/  LEA R4, R29, R4, 0xe ;  /* 0x000000041d047211 */ /* 0x000fc800078e70ff */
[----:B------:R-:W-:-:S05]  /*0690*/  IADD3 R5, PT, PT, R4, UR4, RZ ;  /* 0x0000000404057c10 */ /* 0x000fca000fffe0ff */
[----:B0-----:R-:W-:-:S05]  /*06a0*/  IMAD.WIDE.U32 R2, R5, 0x4, R2 ;  /* 0x0000000405027825 */ /* 0x001fca00078e0002 */
[----:B------:R-:W2:Y:S04]  /*06b0*/  LDG.E.CONSTANT R8, desc[UR8][R2.64] ;  /* 0x0000000802087981 */ /* 0x000ea8000c1e9900 */
[----:B------:R-:W2:Y:S04]  /*06c0*/  LDG.E.CONSTANT R9, desc[UR8][R2.64+0x1000] ;  /* 0x0010000802097981 */ /* 0x000ea8000c1e9900 */
[----:B------:R-:W2:Y:S04]  /*06d0*/  LDG.E.CONSTANT R10, desc[UR8][R2.64+0x2000] ;  /* 0x00200008020a7981 */ /* 0x000ea8000c1e9900 */
[----:B------:R-:W2:Y:S01]  /*06e0*/  LDG.E.CONSTANT R11, desc[UR8][R2.64+0x3000] ;  /* 0x00300008020b7981 */ /* 0x000ea2000c1e9900 */
[----:B------:R-:W-:-:S03]  /*06f0*/  LEA R18, R29, UR5, 0x6 ;  /* 0x000000051d127c11 */ /* 0x000fc6000f8e30ff */
[----:B------:R-:W3:Y:S04]  /*0700*/  LDG.E.CONSTANT R4, desc[UR8][R2.64+0x4000] ;  /* 0x0040000802047981 */ /* 0x000ee8000c1e9900 */
[----:B------:R-:W3:Y:S04]  /*0710*/  LDG.E.CONSTANT R5, desc[UR8][R2.64+0x5000] ;  /* 0x0050000802057981 */ /* 0x000ee8000c1e9900 */
[----:B------:R-:W3:Y:S04]  /*0720*/  LDG.E.CONSTANT R6, desc[UR8][R2.64+0x6000] ;  /* 0x0060000802067981 */ /* 0x000ee8000c1e9900 */
[----:B------:R-:W3:Y:S04]  /*0730*/  LDG.E.CONSTANT R7, desc[UR8][R2.64+0x7000] ;  /* 0x0070000802077981 */ /* 0x000ee8000c1e9900 */
[----:B------:R-:W4:Y:S04]  /*0740*/  LDG.E.CONSTANT R12, desc[UR8][R2.64+0xc000] ;  /* 0x00c00008020c7981 */ /* 0x000f28000c1e9900 */
[----:B------:R-:W4:Y:S04]  /*0750*/  LDG.E.CONSTANT R13, desc[UR8][R2.64+0xd000] ;  /* 0x00d00008020d7981 */ /* 0x000f28000c1e9900 */
[----:B------:R-:W4:Y:S04]  /*0760*/  LDG.E.CONSTANT R14, desc[UR8][R2.64+0xe000] ;  /* 0x00e00008020e7981 */ /* 0x000f28000c1e9900 */
[----:B------:R-:W4:Y:S04]  /*0770*/  LDG.E.CONSTANT R15, desc[UR8][R2.64+0xf000] ;  /* 0x00f00008020f7981 */ /* 0x000f28000c1e9900 */
[----:B--2---:R0:W-:Y:S04]  /*0780*/  STS.128 [R18], R8 ;  /* 0x0000000812007388 */ /* 0x0041e80000000c00 */
[----:B0-----:R-:W2:Y:S04]  /*0790*/  LDG.E.CONSTANT R8, desc[UR8][R2.64+0x8000] ;  /* 0x0080000802087981 */ /* 0x001ea8000c1e9900 */
[----:B------:R-:W2:Y:S04]  /*07a0*/  LDG.E.CONSTANT R9, desc[UR8][R2.64+0x9000] ;  /* 0x0090000802097981 */ /* 0x000ea8000c1e9900 */
[----:B------:R-:W2:Y:S04]  /*07b0*/  LDG.E.CONSTANT R10, desc[UR8][R2.64+0xa000] ;  /* 0x00a00008020a7981 */ /* 0x000ea8000c1e9900 */
[----:B------:R-:W2:Y:S04]  /*07c0*/  LDG.E.CONSTANT R11, desc[UR8][R2.64+0xb000] ;  /* 0x00b00008020b7981 */ /* 0x000ea8000c1e9900 */
[----:B---3--:R0:W-:Y:S04]  /*07d0*/  STS.128 [R18+0x10], R4 ;  /* 0x0000100412007388 */ /* 0x0081e80000000c00 */
[----:B----4-:R0:W-:Y:S04]  /*07e0*/  STS.128 [R18+0x30], R12 ;  /* 0x0000300c12007388 */ /* 0x0101e80000000c00 */
[----:B--2---:R0:W-:Y:S02]  /*07f0*/  STS.128 [R18+0x20], R8 ;  /* 0x0000200812007388 */ /* 0x0041e40000000c00 */
.L_x_1:
[----:B------:R-:W-:Y:S05]  /*0800*/  BSYNC.RECONVERGENT B0 ;  /* 0x0000000000007941 */ /* 0x000fea0003800200 */
.L_x_0:
[----:B------:R-:W1:Y:S01]  /*0810*/  S2UR UR7, SR_CgaCtaId ;  /* 0x00000000000779c3 */ /* 0x000e620000008800 */
[----:B------:R-:W-:Y:S01]  /*0820*/  UMOV UR6, 0x400 ;  /* 0x0000040000067882 */ /* 0x000fe20000000000 */
[----:B------:R-:W-:Y:S01]  /*0830*/  MOV R34, R30 ;  /* 0x0000001e00227202 */ /* 0x000fe20000000f00 */
[----:B------:R-:W-:Y:S01]  /*0840*/  UIADD3 UR6, UPT, UPT, UR6, 0x200, URZ ;  /* 0x0000020006067890 */ /* 0x000fe2000fffe0ff */
[----:B------:R-:W-:-:S03]  /*0850*/  MOV R33, R0 ;  /* 0x0000000000217202 */ /* 0x000fc60000000f00 */
[----:B-1----:R-:W-:-:S06]  /*0860*/  ULEA UR6, UR7, UR6, 0x18 ;  /* 0x0000000607067291 */ /* 0x002fcc000f8ec0ff */
[----:B------:R-:W-:Y:S02]  /*0870*/  LEA R2, R29, UR6, 0x2 ;  /* 0x000000061d027c11 */ /* 0x000fe4000f8e10ff */
[----:B0-----:R-:W-:Y:S01]  /*0880*/  LEA R4, R31, UR6, 0x2 ;  /* 0x000000061f047c11 */ /* 0x001fe2000f8e10ff */
[----:B------:R-:W-:Y:S02]  /*0890*/  UMOV UR6, 0x8 ;  /* 0x0000000800067882 */ /* 0x000fe40000000000 */
[----:B-----5:R0:W-:Y:S04]  /*08a0*/  STS [R2], R16 ;  /* 0x0000001002007388 */ /* 0x0201e80000000800 */
[----:B------:R0:W-:Y:S01]  /*08b0*/  STS [R2+0xc00], R17 ;  /* 0x000c001102007388 */ /* 0x0001e20000000800 */
[----:B------:R-:W-:Y:S06]  /*08c0*/  BAR.SYNC.DEFER_BLOCKING 0x0 ;  /* 0x0000000000007b1d */ /* 0x000fec0000010000 */
[----:B------:R-:W1:Y:S02]  /*08d0*/  LDS.128 R4, [R4] ;  /* 0x0000000004047984 */ /* 0x000e640000000c00 */
.L_x_2:
[----:B------:R-:W1:Y:S04]  /*08e0*/  LDL.128 R8, [R33+-0x20] ;  /* 0xffffe00021087983 */ /* 0x000e680000100c00 */
[----:B0-----:R-:W1:Y:S04]  /*08f0*/  LDS.64 R2, [R34+-0x8] ;  /* 0xfffff80022027984 */ /* 0x001e680000000a00 */
[----:B------:R-:W2:Y:S04]  /*0900*/  LDL.128 R12, [R33] ;  /* 0x00000000210c7983 */ /* 0x000ea80000100c00 */
[----:B------:R-:W3:Y:S04]  /*0910*/  LDL.128 R20, [R33+-0x10] ;  /* 0xfffff00021147983 */ /* 0x000ee80000100c00 */
[----:B------:R-:W5:Y:S04]  /*0920*/  LDL.128 R16, [R33+0x10] ;  /* 0x0000100021107983 */ /* 0x000f680000100c00 */
[----:B------:R-:W2:Y:S01]  /*0930*/  LDS.64 R26, [R34] ;  /* 0x00000000221a7984 */ /* 0x000ea20000000a00 */
[----:B-1----:R-:W-:Y:S01]  /*0940*/  FFMA R8, R4, R2, R8 ;  /* 0x0000000204087223 */ /* 0x002fe20000000008 */
[C---:B------:R-:W-:Y:S01]  /*0950*/  FFMA R9, R2.reuse, R5, R9 ;  /* 0x0000000502097223 */ /* 0x040fe20000000009 */
[C---:B------:R-:W-:Y:S01]  /*0960*/  FFMA R10, R2.reuse, R6, R10 ;  /* 0x00000006020a7223 */ /* 0x040fe2000000000a */
[----:B------:R-:W-:-:S05]  /*0970*/  FFMA R11, R2, R7, R11 ;  /* 0x00000007020b7223 */ /* 0x000fca000000000b */
[----:B------:R0:W-:Y:S04]  /*0980*/  STL.128 [R33+-0x20], R8 ;  /* 0xffffe00821007387 */ /* 0x0001e80000100c00 */
[----:B0-----:R-:W4:Y:S01]  /*0990*/  LDL.128 R8, [R33+0x20] ;  /* 0x0000200021087983 */ /* 0x001f220000100c00 */
[----:B--2---:R-:W-:Y:S01]  /*09a0*/  FFMA R12, R4, R26, R12 ;  /* 0x0000001a040c7223 */ /* 0x004fe2000000000c */
[C---:B------:R-:W-:Y:S01]  /*09b0*/  FFMA R13, R26.reuse, R5, R13 ;  /* 0x000000051a0d7223 */ /* 0x040fe2000000000d */
[C---:B------:R-:W-:Y:S01]  /*09c0*/  FFMA R14, R26.reuse, R6, R14 ;  /* 0x000000061a0e7223 */ /* 0x040fe2000000000e */
[----:B------:R-:W-:Y:S01]  /*09d0*/  FFMA R15, R26, R7, R15 ;  /* 0x000000071a0f7223 */ /* 0x000fe2000000000f */
[-C--:B---3--:R-:W-:Y:S01]  /*09e0*/  FFMA R20, R4, R3.reuse, R20 ;  /* 0x0000000304147223 */ /* 0x088fe20000000014 */
[-C--:B------:R-:W-:Y:S01]  /*09f0*/  FFMA R21, R5, R3.reuse, R21 ;  /* 0x0000000305157223 */ /* 0x080fe20000000015 */
[-C--:B------:R-:W-:Y:S01]  /*0a00*/  FFMA R22, R6, R3.reuse, R22 ;  /* 0x0000000306167223 */ /* 0x080fe20000000016 */
[----:B------:R-:W-:Y:S01]  /*0a10*/  FFMA R23, R7, R3, R23 ;  /* 0x0000000307177223 */ /* 0x000fe20000000017 */
[----:B------:R0:W-:Y:S04]  /*0a20*/  STL.128 [R33], R12 ;  /* 0x0000000c21007387 */ /* 0x0001e80000100c00 */
[----:B------:R-:W4:Y:S04]  /*0a30*/  LDS.64 R2, [R34+0x8] ;  /* 0x0000080022027984 */ /* 0x000f280000000a00 */
[----:B0-----:R-:W2:Y:S01]  /*0a40*/  LDL.128 R12, [R33+0x30] ;  /* 0x00003000210c7983 */ /* 0x001ea20000100c00 */
[-C--:B-----5:R-:W-:Y:S01]  /*0a50*/  FFMA R24, R4, R27.reuse, R16 ;  /* 0x0000001b04187223 */ /* 0x0a0fe20000000010 */
[-C--:B------:R-:W-:Y:S01]  /*0a60*/  FFMA R25, R5, R27.reuse, R17 ;  /* 0x0000001b05197223 */ /* 0x080fe20000000011 */
[-C--:B------:R-:W-:Y:S01]  /*0a70*/  FFMA R26, R6, R27.reuse, R18 ;  /* 0x0000001b061a7223 */ /* 0x080fe20000000012 */
[----:B------:R-:W-:Y:S01]  /*0a80*/  FFMA R27, R7, R27, R19 ;  /* 0x0000001b071b7223 */ /* 0x000fe20000000013 */
[----:B----4-:R-:W-:Y:S01]  /*0a90*/  FFMA R16, R4, R2, R8 ;  /* 0x0000000204107223 */ /* 0x010fe20000000008 */
[C---:B------:R-:W-:Y:S01]  /*0aa0*/  FFMA R17, R2.reuse, R5, R9 ;  /* 0x0000000502117223 */ /* 0x040fe20000000009 */
[C---:B------:R-:W-:Y:S01]  /*0ab0*/  FFMA R18, R2.reuse, R6, R10 ;  /* 0x0000000602127223 */ /* 0x040fe2000000000a */
[----:B------:R-:W-:-:S02]  /*0ac0*/  FFMA R19, R2, R7, R11 ;  /* 0x0000000702137223 */ /* 0x000fc4000000000b */
[----:B------:R-:W3:Y:S01]  /*0ad0*/  LDL.128 R8, [R33+0x40] ;  /* 0x0000400021087983 */ /* 0x000ee20000100c00 */
[-C--:B--2---:R-:W-:Y:S01]  /*0ae0*/  FFMA R12, R4, R3.reuse, R12 ;  /* 0x00000003040c7223 */ /* 0x084fe2000000000c */
[-C--:B------:R-:W-:Y:S01]  /*0af0*/  FFMA R13, R5, R3.reuse, R13 ;  /* 0x00000003050d7223 */ /* 0x080fe2000000000d */
[-C--:B------:R-:W-:Y:S01]  /*0b00*/  FFMA R14, R6, R3.reuse, R14 ;  /* 0x00000003060e7223 */ /* 0x080fe2000000000e */
[----:B------:R-:W-:Y:S02]  /*0b10*/  FFMA R15, R7, R3, R15 ;  /* 0x00000003070f7223 */ /* 0x000fe4000000000f */
[----:B------:R-:W3:Y:S04]  /*0b20*/  LDS.64 R2, [R34+0x10] ;  /* 0x0000100022027984 */ /* 0x000ee80000000a00 */
[----:B------:R-:W-:Y:S04]  /*0b30*/  STL.128 [R33+0x10], R24 ;  /* 0x0000101821007387 */ /* 0x000fe80000100c00 */
[----:B------:R0:W-:Y:S04]  /*0b40*/  STL.128 [R33+0x20], R16 ;  /* 0x0000201021007387 */ /* 0x0001e80000100c00 */
[----:B0-----:R-:W2:Y:S01]  /*0b50*/  LDL.128 R16, [R33+0x50] ;  /* 0x0000500021107983 */ /* 0x001ea20000100c00 */
[----:B---3--:R-:W-:Y:S01]  /*0b60*/  FFMA R24, R4, R2, R8 ;  /* 0x0000000204187223 */ /* 0x008fe20000000008 */
[C---:B------:R-:W-:Y:S01]  /*0b70*/  FFMA R25, R2.reuse, R5, R9 ;  /* 0x0000000502197223 */ /* 0x040fe20000000009 */
[C---:B------:R-:W-:Y:S01]  /*0b80*/  FFMA R26, R2.reuse, R6, R10 ;  /* 0x00000006021a7223 */ /* 0x040fe2000000000a */
[----:B------:R-:W-:-:S02]  /*0b90*/  FFMA R27, R2, R7, R11 ;  /* 0x00000007021b7223 */ /* 0x000fc4000000000b */
[----:B------:R-:W3:Y:S04]  /*0ba0*/  LDL.128 R8, [R33+0x60] ;  /* 0x0000600021087983 */ /* 0x000ee80000100c00 */
[----:B------:R-:W-:Y:S04]  /*0bb0*/  STL.128 [R33+0x40], R24 ;  /* 0x0000401821007387 */ /* 0x000fe80000100c00 */
[----:B------:R-:W3:Y:S04]  /*0bc0*/  LDS.64 R26, [R34+0x18] ;  /* 0x00001800221a7984 */ /* 0x000ee80000000a00 */
[----:B------:R0:W-:Y:S04]  /*0bd0*/  STL.128 [R33+-0x10], R20 ;  /* 0xfffff01421007387 */ /* 0x0001e80000100c00 */
[----:B0-----:R-:W4:Y:S01]  /*0be0*/  LDL.128 R20, [R33+0x80] ;  /* 0x0000800021147983 */ /* 0x001f220000100c00 */
[-C--:B--2---:R-:W-:Y:S01]  /*0bf0*/  FFMA R16, R4, R3.reuse, R16 ;  /* 0x0000000304107223 */ /* 0x084fe20000000010 */
[-C--:B------:R-:W-:Y:S01]  /*0c00*/  FFMA R17, R5, R3.reuse, R17 ;  /* 0x0000000305117223 */ /* 0x080fe20000000011 */
[-C--:B------:R-:W-:Y:S01]  /*0c10*/  FFMA R18, R6, R3.reuse, R18 ;  /* 0x0000000306127223 */ /* 0x080fe20000000012 */
[----:B------:R-:W-:Y:S01]  /*0c20*/  FFMA R19, R7, R3, R19 ;  /* 0x0000000307137223 */ /* 0x000fe20000000013 */
[----:B------:R0:W-:Y:S04]  /*0c30*/  STL.128 [R33+0x30], R12 ;  /* 0x0000300c21007387 */ /* 0x0001e80000100c00 */
[----:B------:R1:W-:Y:S04]  /*0c40*/  STL.128 [R33+0x50], R16 ;  /* 0x0000501021007387 */ /* 0x0003e80000100c00 */
[----:B------:R-:W4:Y:S04]  /*0c50*/  LDS.64 R2, [R34+0x20] ;  /* 0x0000200022027984 */ /* 0x000f280000000a00 */
[----:B0-----:R-:W2:Y:S04]  /*0c60*/  LDL.128 R12, [R33+0x70] ;  /* 0x00007000210c7983 */ /* 0x001ea80000100c00 */
[----:B-1----:R-:W5:Y:S01]  /*0c70*/  LDL.128 R16, [R33+0xa0] ;  /* 0x0000a00021107983 */ /* 0x002f620000100c00 */
[----:B---3--:R-:W-:Y:S01]  /*0c80*/  FFMA R8, R4, R26, R8 ;  /* 0x0000001a04087223 */ /* 0x008fe20000000008 */
[C---:B------:R-:W-:Y:S01]  /*0c90*/  FFMA R9, R26.reuse, R5, R9 ;  /* 0x000000051a097223 */ /* 0x040fe20000000009 */
[C---:B------:R-:W-:Y:S01]  /*0ca0*/  FFMA R10, R26.reuse, R6, R10 ;  /* 0x000000061a0a7223 */ /* 0x040fe2000000000a */
[----:B------:R-:W-:-:S05]  /*0cb0*/  FFMA R11, R26, R7, R11 ;  /* 0x000000071a0b7223 */ /* 0x000fca000000000b */
[----:B------:R0:W-:Y:S04]  /*0cc0*/  STL.128 [R33+0x60], R8 ;  /* 0x0000600821007387 */ /* 0x0001e80000100c00 */
[----:B0-----:R-:W3:Y:S01]  /*0cd0*/  LDL.128 R8, [R33+0x90] ;  /* 0x0000900021087983 */ /* 0x001ee20000100c00 */
[----:B----4-:R-:W-:Y:S01]  /*0ce0*/  FFMA R20, R4, R2, R20 ;  /* 0x0000000204147223 */ /* 0x010fe20000000014 */
[C---:B------:R-:W-:Y:S01]  /*0cf0*/  FFMA R21, R2.reuse, R5, R21 ;  /* 0x0000000502157223 */ /* 0x040fe20000000015 */
[C---:B------:R-:W-:Y:S01]  /*0d00*/  FFMA R22, R2.reuse, R6, R22 ;  /* 0x0000000602167223 */ /* 0x040fe20000000016 */
[----:B------:R-:W-:Y:S01]  /*0d10*/  FFMA R23, R2, R7, R23 ;  /* 0x0000000702177223 */ /* 0x000fe20000000017 */
[CC--:B--2---:R-:W-:Y:S01]  /*0d20*/  FFMA R24, R4.reuse, R27.reuse, R12 ;  /* 0x0000001b04187223 */ /* 0x0c4fe2000000000c */
[C---:B------:R-:W-:Y:S01]  /*0d30*/  FFMA R25, R5.reuse, R27, R13 ;  /* 0x0000001b05197223 */ /* 0x040fe2000000000d */
[-C--:B---3--:R-:W-:Y:S01]  /*0d40*/  FFMA R8, R4, R3.reuse, R8 ;  /* 0x0000000304087223 */ /* 0x088fe20000000008 */
[-C--:B------:R-:W-:Y:S01]  /*0d50*/  FFMA R9, R5, R3.reuse, R9 ;  /* 0x0000000305097223 */ /* 0x080fe20000000009 */
[-C--:B------:R-:W-:Y:S01]  /*0d60*/  FFMA R10, R6, R3.reuse, R10 ;  /* 0x00000003060a7223 */ /* 0x080fe2000000000a */
[----:B------:R-:W-:-:S02]  /*0d70*/  FFMA R11, R7, R3, R11 ;  /* 0x00000003070b7223 */ /* 0x000fc4000000000b */
[----:B------:R-:W5:Y:S04]  /*0d80*/  LDS.64 R2, [R34+0x28] ;  /* 0x0000280022027984 */ /* 0x000f680000000a00 */
[----:B------:R0:W-:Y:S04]  /*0d90*/  STL.128 [R33+0x90], R8 ;  /* 0x0000900821007387 */ /* 0x0001e80000100c00 */
[----:B0-----:R-:W2:Y:S01]  /*0da0*/  LDL.128 R8, [R33+0xc0] ;  /* 0x0000c00021087983 */ /* 0x001ea20000100c00 */
[----:B-----5:R-:W-:Y:S01]  /*0db0*/  FFMA R16, R4, R2, R16 ;  /* 0x0000000204107223 */ /* 0x020fe20000000010 */
[C---:B------:R-:W-:Y:S01]  /*0dc0*/  FFMA R17, R2.reuse, R5, R17 ;  /* 0x0000000502117223 */ /* 0x040fe20000000011 */
[C---:B------:R-:W-:Y:S01]  /*0dd0*/  FFMA R18, R2.reuse, R6, R18 ;  /* 0x0000000602127223 */ /* 0x040fe20000000012 */
[----:B------:R-:W-:-:S05]  /*0de0*/  FFMA R19, R2, R7, R19 ;  /* 0x0000000702137223 */ /* 0x000fca0000000013 */
[----:B------:R0:W-:Y:S04]  /*0df0*/  STL.128 [R33+0xa0], R16 ;  /* 0x0000a01021007387 */ /* 0x0001e80000100c00 */
[----:B0-----:R-:W3:Y:S01]  /*0e00*/  LDL.128 R16, [R33+0xd0] ;  /* 0x0000d00021107983 */ /* 0x001ee20000100c00 */
[-C--:B------:R-:W-:Y:S01]  /*0e10*/  FFMA R26, R6, R27.reuse, R14 ;  /* 0x0000001b061a7223 */ /* 0x080fe2000000000e */
[----:B------:R-:W-:Y:S02]  /*0e20*/  FFMA R27, R7, R27, R15 ;  /* 0x0000001b071b7223 */ /* 0x000fe4000000000f */
[----:B------:R-:W4:Y:S04]  /*0e30*/  LDL.128 R12, [R33+0xb0] ;  /* 0x0000b000210c7983 */ /* 0x000f280000100c00 */
[----:B------:R-:W-:Y:S04]  /*0e40*/  STL.128 [R33+0x70], R24 ;  /* 0x0000701821007387 */ /* 0x000fe80000100c00 */
[----:B------:R-:W2:Y:S04]  /*0e50*/  LDS.64 R26, [R34+0x30] ;  /* 0x00003000221a7984 */ /* 0x000ea80000000a00 */
[----:B------:R0:W-:Y:S04]  /*0e60*/  STL.128 [R33+0x80], R20 ;  /* 0x0000801421007387 */ /* 0x0001e80000100c00 */
[----:B0-----:R-:W5:Y:S01]  /*0e70*/  LDL.128 R20, [R33+0xe0] ;  /* 0x0000e00021147983 */ /* 0x001f620000100c00 */
[----:B--2---:R-:W-:Y:S01]  /*0e80*/  FFMA R8, R4, R26, R8 ;  /* 0x0000001a04087223 */ /* 0x004fe20000000008 */
[C---:B------:R-:W-:Y:S01]  /*0e90*/  FFMA R9, R26.reuse, R5, R9 ;  /* 0x000000051a097223 */ /* 0x040fe20000000009 */
[C---:B------:R-:W-:Y:S01]  /*0ea0*/  FFMA R10, R26.reuse, R6, R10 ;  /* 0x000000061a0a7223 */ /* 0x040fe2000000000a */
[----:B------:R-:W-:-:S05]  /*0eb0*/  FFMA R11, R26, R7, R11 ;  /* 0x000000071a0b7223 */ /* 0x000fca000000000b */
[----:B------:R0:W-:Y:S04]  /*0ec0*/  STL.128 [R33+0xc0], R8 ;  /* 0x0000c00821007387 */ /* 0x0001e80000100c00 */
[----:B0-----:R-:W2:Y:S01]  /*0ed0*/  LDL.128 R8, [R33+0xf0] ;  /* 0x0000f00021087983 */ /* 0x001ea20000100c00 */
[-C--:B---3--:R-:W-:Y:S01]  /*0ee0*/  FFMA R24, R4, R27.reuse, R16 ;  /* 0x0000001b04187223 */ /* 0x088fe20000000010 */
[-C--:B------:R-:W-:Y:S01]  /*0ef0*/  FFMA R25, R5, R27.reuse, R17 ;  /* 0x0000001b05197223 */ /* 0x080fe20000000011 */
[-C--:B------:R-:W-:Y:S01]  /*0f00*/  FFMA R26, R6, R27.reuse, R18 ;  /* 0x0000001b061a7223 */ /* 0x080fe20000000012 */
[----:B------:R-:W-:Y:S02]  /*0f10*/  FFMA R27, R7, R27, R19 ;  /* 0x0000001b071b7223 */ /* 0x000fe40000000013 */
[----:B------:R-:W3:Y:S01]  /*0f20*/  LDL.128 R16, [R33+0x100] ;  /* 0x0001000021107983 */ /* 0x000ee20000100c00 */
[-C--:B----4-:R-:W-:Y:S01]  /*0f30*/  FFMA R12, R4, R3.reuse, R12 ;  /* 0x00000003040c7223 */ /* 0x090fe2000000000c */
[-C--:B------:R-:W-:Y:S01]  /*0f40*/  FFMA R13, R5, R3.reuse, R13 ;  /* 0x00000003050d7223 */ /* 0x080fe2000000000d */
[-C--:B------:R-:W-:Y:S01]  /*0f50*/  FFMA R14, R6, R3.reuse, R14 ;  /* 0x00000003060e7223 */ /* 0x080fe2000000000e */
[----:B------:R-:W-:-:S02]  /*0f60*/  FFMA R15, R7, R3, R15 ;  /* 0x00000003070f7223 */ /* 0x000fc4000000000f */
[----:B------:R-:W5:Y:S02]  /*0f70*/  LDS.64 R2, [R34+0x38] ;  /* 0x0000380022027984 */ /* 0x000f640000000a00 */
[----:B-----5:R-:W-:Y:S01]  /*0f80*/  FFMA R20, R4, R2, R20 ;  /* 0x0000000204147223 */ /* 0x020fe20000000014 */
[C---:B------:R-:W-:Y:S01]  /*0f90*/  FFMA R21, R2.reuse, R5, R21 ;  /* 0x0000000502157223 */ /* 0x040fe20000000015 */
[C---:B------:R-:W-:Y:S01]  /*0fa0*/  FFMA R22, R2.reuse, R6, R22 ;  /* 0x0000000602167223 */ /* 0x040fe20000000016 */
[----:B------:R-:W-:Y:S01]  /*0fb0*/  FFMA R23, R2, R7, R23 ;  /* 0x0000000702177223 */ /* 0x000fe20000000017 */
[----:B------:R0:W-:Y:S04]  /*0fc0*/  STL.128 [R33+0xb0], R12 ;  /* 0x0000b00c21007387 */ /* 0x0001e80000100c00 */
[----:B0-----:R-:W4:Y:S01]  /*0fd0*/  LDL.128 R12, [R33+0x110] ;  /* 0x00011000210c7983 */ /* 0x001f220000100c00 */
[-C--:B--2---:R-:W-:Y:S01]  /*0fe0*/  FFMA R8, R4, R3.reuse, R8 ;  /* 0x0000000304087223 */ /* 0x084fe20000000008 */
[-C--:B------:R-:W-:Y:S01]  /*0ff0*/  FFMA R9, R5, R3.reuse, R9 ;  /* 0x0000000305097223 */ /* 0x080fe20000000009 */
[-C--:B------:R-:W-:Y:S01]  /*1000*/  FFMA R10, R6, R3.reuse, R10 ;  /* 0x00000003060a7223 */ /* 0x080fe2000000000a */
[----:B------:R-:W-:-:S02]  /*1010*/  FFMA R11, R7, R3, R11 ;  /* 0x00000003070b7223 */ /* 0x000fc4000000000b */
[----:B------:R-:W3:Y:S04]  /*1020*/  LDS.64 R2, [R34+0x40] ;  /* 0x0000400022027984 */ /* 0x000ee80000000a00 */
[----:B------:R0:W-:Y:S04]  /*1030*/  STL.128 [R33+0xf0], R8 ;  /* 0x0000f00821007387 */ /* 0x0001e80000100c00 */
[----:B0-----:R-:W2:Y:S01]  /*1040*/  LDL.128 R8, [R33+0x120] ;  /* 0x0001200021087983 */ /* 0x001ea20000100c00 */
[----:B---3--:R-:W-:Y:S01]  /*1050*/  FFMA R16, R4, R2, R16 ;  /* 0x0000000204107223 */ /* 0x008fe20000000010 */
[C---:B------:R-:W-:Y:S01]  /*1060*/  FFMA R17, R2.reuse, R5, R17 ;  /* 0x0000000502117223 */ /* 0x040fe20000000011 */
[C---:B------:R-:W-:Y:S01]  /*1070*/  FFMA R18, R2.reuse, R6, R18 ;  /* 0x0000000602127223 */ /* 0x040fe20000000012 */
[----:B------:R-:W-:-:S05]  /*1080*/  FFMA R19, R2, R7, R19 ;  /* 0x0000000702137223 */ /* 0x000fca0000000013 */
[----:B------:R0:W-:Y:S04]  /*1090*/  STL.128 [R33+0x100], R16 ;  /* 0x0001001021007387 */ /* 0x0001e80000100c00 */
[----:B0-----:R-:W3:Y:S04]  /*10a0*/  LDL.128 R16, [R33+0x130] ;  /* 0x0001300021107983 */ /* 0x001ee80000100c00 */
[----:B------:R-:W-:Y:S04]  /*10b0*/  STL.128 [R33+0xd0], R24 ;  /* 0x0000d01821007387 */ /* 0x000fe80000100c00 */
[----:B------:R-:W2:Y:S04]  /*10c0*/  LDS.64 R26, [R34+0x48] ;  /* 0x00004800221a7984 */ /* 0x000ea80000000a00 */
[----:B------:R0:W-:Y:S01]  /*10d0*/  STL.128 [R33+0xe0], R20 ;  /* 0x0000e01421007387 */ /* 0x0001e20000100c00 */
[-C--:B----4-:R-:W-:Y:S01]  /*10e0*/  FFMA R12, R4, R3.reuse, R12 ;  /* 0x00000003040c7223 */ /* 0x090fe2000000000c */
[-C--:B------:R-:W-:Y:S01]  /*10f0*/  FFMA R13, R5, R3.reuse, R13 ;  /* 0x00000003050d7223 */ /* 0x080fe2000000000d */
[-C--:B------:R-:W-:Y:S01]  /*1100*/  FFMA R14, R6, R3.reuse, R14 ;  /* 0x00000003060e7223 */ /* 0x080fe2000000000e */
[----:B------:R-:W-:-:S02]  /*1110*/  FFMA R15, R7, R3, R15 ;  /* 0x00000003070f7223 */ /* 0x000fc4000000000f */
[----:B------:R-:W1:Y:S04]  /*1120*/  LDS.64 R2, [R34+0x50] ;  /* 0x0000500022027984 */ /* 0x000e680000000a00 */
[----:B0-----:R-:W1:Y:S04]  /*1130*/  LDL.128 R20, [R33+0x140] ;  /* 0x0001400021147983 */ /* 0x001e680000100c00 */
[----:B------:R0:W-:Y:S04]  /*1140*/  STL.128 [R33+0x110], R12 ;  /* 0x0001100c21007387 */ /* 0x0001e80000100c00 */
[----:B0-----:R-:W4:Y:S01]  /*1150*/  LDL.128 R12, [R33+0x170] ;  /* 0x00017000210c7983 */ /* 0x001f220000100c00 */
        /* <DEDUP_REMOVED lines=10> */
[----:B------:R-:W3:Y:S04]  /*1200*/  LDL.128 R16, [R33+0x160] ;  /* 0x0001600021107983 */ /* 0x000ee80000100c00 */
[----:B------:R-:W-:Y:S01]  /*1210*/  STL.128 [R33+0x130], R24 ;  /* 0x0001301821007387 */ /* 0x000fe20000100c00 */
[----:B-1----:R-:W-:Y:S01]  /*1220*/  FFMA R20, R4, R2, R20 ;  /* 0x0000000204147223 */ /* 0x002fe20000000014 */
[C---:B------:R-:W-:Y:S01]  /*1230*/  FFMA R21, R2.reuse, R5, R21 ;  /* 0x0000000502157223 */ /* 0x040fe20000000015 */
[C---:B------:R-:W-:Y:S01]  /*1240*/  FFMA R22, R2.reuse, R6, R22 ;  /* 0x0000000602167223 */ /* 0x040fe20000000016 */
[----:B------:R-:W-:-:S05]  /*1250*/  FFMA R23, R2, R7, R23 ;  /* 0x0000000702177223 */ /* 0x000fca0000000017 */
[----:B------:R0:W-:Y:S04]  /*1260*/  STL.128 [R33+0x140], R20 ;  /* 0x0001401421007387 */ /* 0x0001e80000100c00 */
[----:B0-----:R-:W5:Y:S01]  /*1270*/  LDL.128 R20, [R33+0x180] ;  /* 0x0001800021147983 */ /* 0x001f620000100c00 */
[-C--:B--2---:R-:W-:Y:S01]  /*1280*/  FFMA R8, R4, R3.reuse, R8 ;  /* 0x0000000304087223 */ /* 0x084fe20000000008 */
[-C--:B------:R-:W-:Y:S01]  /*1290*/  FFMA R9, R5, R3.reuse, R9 ;  /* 0x0000000305097223 */ /* 0x080fe20000000009 */
[-C--:B------:R-:W-:Y:S01]  /*12a0*/  FFMA R10, R6, R3.reuse, R10 ;  /* 0x00000003060a7223 */ /* 0x080fe2000000000a */
[----:B------:R-:W-:Y:S02]  /*12b0*/  FFMA R11, R7, R3, R11 ;  /* 0x00000003070b7223 */ /* 0x000fe4000000000b */
[----:B------:R-:W-:Y:S04]  /*12c0*/  LDS.64 R2, [R34+0x68] ;  /* 0x0000680022027984 */ /* 0x000fe80000000a00 */
[----:B------:R-:W-:Y:S04]  /*12d0*/  STL.128 [R33+0x150], R8 ;  /* 0x0001500821007387 */ /* 0x000fe80000100c00 */
[----:B------:R-:W3:Y:S02]  /*12e0*/  LDS.64 R10, [R34+0x58] ;  /* 0x00005800220a7984 */ /* 0x000ee40000000a00 */
[----:B---3--:R-:W-:Y:S01]  /*12f0*/  FFMA R24, R4, R10, R16 ;  /* 0x0000000a04187223 */ /* 0x008fe20000000010 */
[C---:B------:R-:W-:Y:S01]  /*1300*/  FFMA R25, R10.reuse, R5, R17 ;  /* 0x000000050a197223 */ /* 0x040fe20000000011 */
[C---:B------:R-:W-:Y:S01]  /*1310*/  FFMA R26, R10.reuse, R6, R18 ;  /* 0x000000060a1a7223 */ /* 0x040fe20000000012 */
[----:B------:R-:W-:Y:S01]  /*1320*/  FFMA R27, R10, R7, R19 ;  /* 0x000000070a1b7223 */ /* 0x000fe20000000013 */
[-C--:B----4-:R-:W-:Y:S01]  /*1330*/  FFMA R8, R4, R11.reuse, R12 ;  /* 0x0000000b04087223 */ /* 0x090fe2000000000c */
[-C--:B------:R-:W-:Y:S01]  /*1340*/  FFMA R9, R5, R11.reuse, R13 ;  /* 0x0000000b05097223 */ /* 0x080fe2000000000d */
[-C--:B------:R-:W-:Y:S01]  /*1350*/  FFMA R10, R6, R11.reuse, R14 ;  /* 0x0000000b060a7223 */ /* 0x080fe2000000000e */
[----:B------:R-:W-:Y:S01]  /*1360*/  FFMA R11, R7, R11, R15 ;  /* 0x0000000b070b7223 */ /* 0x000fe2000000000f */
[----:B------:R-:W2:Y:S04]  /*1370*/  LDL.128 R16, [R33+0x1a0] ;  /* 0x0001a00021107983 */ /* 0x000ea80000100c00 */
[----:B------:R-:W3:Y:S04]  /*1380*/  LDL.128 R12, [R33+0x190] ;  /* 0x00019000210c7983 */ /* 0x000ee80000100c00 */
[----:B------:R-:W-:Y:S04]  /*1390*/  STL.128 [R33+0x170], R8 ;  /* 0x0001700821007387 */ /* 0x000fe80000100c00 */
[----:B------:R-:W5:Y:S02]  /*13a0*/  LDS.64 R8, [R34+0x60] ;  /* 0x0000600022087984 */ /* 0x000f640000000a00 */
[----:B-----5:R-:W-:Y:S01]  /*13b0*/  FFMA R20, R4, R8, R20 ;  /* 0x0000000804147223 */ /* 0x020fe20000000014 */
[C---:B------:R-:W-:Y:S01]  /*13c0*/  FFMA R21, R8.reuse, R5, R21 ;  /* 0x0000000508157223 */ /* 0x040fe20000000015 */
[C---:B------:R-:W-:Y:S01]  /*13d0*/  FFMA R22, R8.reuse, R6, R22 ;  /* 0x0000000608167223 */ /* 0x040fe20000000016 */
[----:B------:R-:W-:Y:S01]  /*13e0*/  FFMA R23, R8, R7, R23 ;  /* 0x0000000708177223 */ /* 0x000fe20000000017 */
[-C--:B---3--:R-:W-:Y:S01]  /*13f0*/  FFMA R12, R4, R9.reuse, R12 ;  /* 0x00000009040c7223 */ /* 0x088fe2000000000c */
[-C--:B------:R-:W-:Y:S01]  /*1400*/  FFMA R13, R5, R9.reuse, R13 ;  /* 0x00000009050d7223 */ /* 0x080fe2000000000d */
[-C--:B------:R-:W-:Y:S01]  /*1410*/  FFMA R14, R6, R9.reuse, R14 ;  /* 0x00000009060e7223 */ /* 0x080fe2000000000e */
[----:B------:R-:W-:-:S02]  /*1420*/  FFMA R15, R7, R9, R15 ;  /* 0x00000009070f7223 */ /* 0x000fc4000000000f */
[----:B------:R-:W3:Y:S01]  /*1430*/  LDL.128 R8, [R33+0x1b0] ;  /* 0x0001b00021087983 */ /* 0x000ee20000100c00 */
[----:B--2---:R-:W-:Y:S01]  /*1440*/  FFMA R16, R4, R2, R16 ;  /* 0x0000000204107223 */ /* 0x004fe20000000010 */
[C---:B------:R-:W-:Y:S01]  /*1450*/  FFMA R17, R2.reuse, R5, R17 ;  /* 0x0000000502117223 */ /* 0x040fe20000000011 */
[C---:B------:R-:W-:Y:S01]  /*1460*/  FFMA R18, R2.reuse, R6, R18 ;  /* 0x0000000602127223 */ /* 0x040fe20000000012 */
[----:B------:R-:W-:Y:S01]  /*1470*/  FFMA R19, R2, R7, R19 ;  /* 0x0000000702137223 */ /* 0x000fe20000000013 */
[----:B------:R0:W-:Y:S04]  /*1480*/  STL.128 [R33+0x190], R12 ;  /* 0x0001900c21007387 */ /* 0x0001e80000100c00 */
[----:B------:R1:W-:Y:S04]  /*1490*/  STL.128 [R33+0x1a0], R16 ;  /* 0x0001a01021007387 */ /* 0x0003e80000100c00 */
[----:B0-----:R-:W2:Y:S04]  /*14a0*/  LDL.128 R12, [R33+0x1c0] ;  /* 0x0001c000210c7983 */ /* 0x001ea80000100c00 */
[----:B-1----:R-:W4:Y:S01]  /*14b0*/  LDL.128 R16, [R33+0x1d0] ;  /* 0x0001d00021107983 */ /* 0x002f220000100c00 */
[----:B------:R-:W-:-:S04]  /*14c0*/  UIADD3 UR6, UPT, UPT, UR6, 0x80, URZ ;  /* 0x0000008006067890 */ /* 0x000fc8000fffe0ff */
[----:B------:R-:W-:Y:S01]  /*14d0*/  UISETP.NE.AND UP0, UPT, UR6, 0x108, UPT ;  /* 0x000001080600788c */ /* 0x000fe2000bf05270 */
[----:B------:R-:W-:Y:S04]  /*14e0*/  STL.128 [R33+0x160], R24 ;  /* 0x0001601821007387 */ /* 0x000fe80000100c00 */
[----:B------:R-:W-:Y:S01]  /*14f0*/  STL.128 [R33+0x180], R20 ;  /* 0x0001801421007387 */ /* 0x000fe20000100c00 */
[-C--:B---3--:R-:W-:Y:S01]  /*1500*/  FFMA R8, R4, R3.reuse, R8 ;  /* 0x0000000304087223 */ /* 0x088fe20000000008 */
[-C--:B------:R-:W-:Y:S01]  /*1510*/  FFMA R9, R5, R3.reuse, R9 ;  /* 0x0000000305097223 */ /* 0x080fe20000000009 */
[-C--:B------:R-:W-:Y:S01]  /*1520*/  FFMA R10, R6, R3.reuse, R10 ;  /* 0x00000003060a7223 */ /* 0x080fe2000000000a */
[----:B------:R-:W-:Y:S02]  /*1530*/  FFMA R11, R7, R3, R11 ;  /* 0x00000003070b7223 */ /* 0x000fe4000000000b */
[----:B------:R0:W2:Y:S04]  /*1540*/  LDS.64 R2, [R34+0x70] ;  /* 0x0000700022027984 */ /* 0x0000a80000000a00 */
[----:B------:R-:W-:Y:S01]  /*1550*/  STL.128 [R33+0x1b0], R8 ;  /* 0x0001b00821007387 */ /* 0x000fe20000100c00 */
[----:B0-----:R-:W-:Y:S01]  /*1560*/  IADD3 R34, PT, PT, R34, 0x80, RZ ;  /* 0x0000008022227810 */ /* 0x001fe20007ffe0ff */
[----:B--2---:R-:W-:Y:S01]  /*1570*/  FFMA R12, R4, R2, R12 ;  /* 0x00000002040c7223 */ /* 0x004fe2000000000c */
[C---:B------:R-:W-:Y:S01]  /*1580*/  FFMA R13, R2.reuse, R5, R13 ;  /* 0x00000005020d7223 */ /* 0x040fe2000000000d */
[C---:B------:R-:W-:Y:S01]  /*1590*/  FFMA R14, R2.reuse, R6, R14 ;  /* 0x00000006020e7223 */ /* 0x040fe2000000000e */
[----:B------:R-:W-:Y:S01]  /*15a0*/  FFMA R15, R2, R7, R15 ;  /* 0x00000007020f7223 */ /* 0x000fe2000000000f */
[-C--:B----4-:R-:W-:Y:S01]  /*15b0*/  FFMA R16, R4, R3.reuse, R16 ;  /* 0x0000000304107223 */ /* 0x090fe20000000010 */
[-C--:B------:R-:W-:Y:S01]  /*15c0*/  FFMA R17, R5, R3.reuse, R17 ;  /* 0x0000000305117223 */ /* 0x080fe20000000011 */
[-C--:B------:R-:W-:Y:S01]  /*15d0*/  FFMA R18, R6, R3.reuse, R18 ;  /* 0x0000000306127223 */ /* 0x080fe20000000012 */
[----:B------:R-:W-:Y:S01]  /*15e0*/  FFMA R19, R7, R3, R19 ;  /* 0x0000000307137223 */ /* 0x000fe20000000013 */
[----:B------:R-:W-:Y:S04]  /*15f0*/  STL.128 [R33+0x1c0], R12 ;  /* 0x0001c00c21007387 */ /* 0x000fe80000100c00 */
[----:B------:R0:W-:Y:S02]  /*1600*/  STL.128 [R33+0x1d0], R16 ;  /* 0x0001d01021007387 */ /* 0x0001e40000100c00 */
[----:B0-----:R-:W-:Y:S01]  /*1610*/  IADD3 R33, PT, PT, R33, 0x200, RZ ;  /* 0x0000020021217810 */ /* 0x001fe20007ffe0ff */
[----:B------:R-:W-:Y:S06]  /*1620*/  BRA.U UP0, `(.L_x_2) ;  /* 0xfffffff100ac7547 */ /* 0x000fec000b83ffff */
[----:B------:R-:W-:-:S04]  /*1630*/  UIADD3 UR4, UPT, UPT, UR4, 0x1, URZ ;  /* 0x0000000104047890 */ /* 0x000fc8000fffe0ff */
[----:B------:R-:W-:-:S09]  /*1640*/  UISETP.NE.AND UP0, UPT, UR4, 0x400, UPT ;  /* 0x000004000400788c */ /* 0x000fd2000bf05270 */
[----:B------:R-:W-:Y:S05]  /*1650*/  BRA.U UP0, `(.L_x_3) ;  /* 0xffffffed00cc7547 */ /* 0x000fea000b83ffff */
[----:B------:R-:W0:Y:S01]  /*1660*/  LDC.64 R4, c[0x0][0x398] ;  /* 0x0000e600ff047b82 */ /* 0x000e220000000a00 */
[----:B------:R-:W-:-:S04]  /*1670*/  SEL R6, RZ, 0x600, P0 ;  /* 0x00000600ff067807 */ /* 0x000fc80000000000 */
[----:B------:R-:W-:-:S03]  /*1680*/  IADD3 R3, PT, PT, R31, R6, RZ ;  /* 0x000000061f037210 */ /* 0x000fc60007ffe0ff */
[----:B------:R-:W1:Y:S02]  /*1690*/  LDC.64 R24, c[0x0][0x390] ;  /* 0x0000e400ff187b82 */ /* 0x000e640000000a00 */
[----:B0-----:R-:W-:-:S05]  /*16a0*/  IMAD.WIDE.U32 R4, R3, 0x4, R4 ;  /* 0x0000000403047825 */ /* 0x001fca00078e0004 */
[----:B------:R0:W5:Y:S04]  /*16b0*/  LDG.E.CONSTANT R20, desc[UR8][R4.64] ;  /* 0x0000000804147981 */ /* 0x000168000c1e9900 */
[----:B------:R0:W5:Y:S04]  /*16c0*/  LDG.E.CONSTANT R3, desc[UR8][R4.64+0x4] ;  /* 0x0000040804037981 */ /* 0x000168000c1e9900 */
[----:B------:R0:W5:Y:S04]  /*16d0*/  LDG.E.CONSTANT R2, desc[UR8][R4.64+0x8] ;  /* 0x0000080804027981 */ /* 0x000168000c1e9900 */
[----:B------:R0:W5:Y:S01]  /*16e0*/  LDG.E.CONSTANT R0, desc[UR8][R4.64+0xc] ;  /* 0x00000c0804007981 */ /* 0x000162000c1e9900 */
[----:B------:R-:W-:Y:S01]  /*16f0*/  SHF.R.U32.HI R7, RZ, 0x1, R28 ;  /* 0x00000001ff077819 */ /* 0x000fe2000001161c */
[----:B------:R-:W-:-:S04]  /*1700*/  HFMA2 R22, -RZ, RZ, 0, 0 ;  /* 0x00000000ff167431 */ /* 0x000fc800000001ff */
[----:B------:R-:W-:-:S04]  /*1710*/  IMAD R7, R7, 0x60000, R6 ;  /* 0x0006000007077824 */ /* 0x000fc800078e0206 */
[----:B------:R-:W-:-:S05]  /*1720*/  IMAD R32, R32, 0x30000, R7 ;  /* 0x0003000020207824 */ /* 0x000fca00078e0207 */
[----:B01----:R-:W-:-:S07]  /*1730*/  IADD3 R31, PT, PT, R31, R32, RZ ;  /* 0x000000201f1f7210 */ /* 0x003fce0007ffe0ff */
.L_x_4:
[----:B0-----:R-:W-:-:S04]  /*1740*/  SHF.L.U32 R4, R22, 0x2, RZ ;  /* 0x0000000216047819 */ /* 0x001fc800000006ff */
[----:B------:R-:W-:-:S05]  /*1750*/  LEA R23, R4, R1, 0x2 ;  /* 0x0000000104177211 */ /* 0x000fca00078e10ff */
[----:B------:R-:W2:Y:S04]  /*1760*/  LDL.128 R8, [R23] ;  /* 0x0000000017087983 */ /* 0x000ea80000100c00 */
[----:B------:R-:W3:Y:S04]  /*1770*/  LDL.128 R16, [R23+0x10] ;  /* 0x0000100017107983 */ /* 0x000ee80000100c00 */
[----:B------:R-:W4:Y:S04]  /*1780*/  LDL.128 R4, [R23+0x20] ;  /* 0x0000200017047983 */ /* 0x000f280000100c00 */
[----:B------:R0:W4:Y:S01]  /*1790*/  LDL.128 R12, [R23+0x30] ;  /* 0x00003000170c7983 */ /* 0x0001220000100c00 */
[----:B------:R-:W-:-:S04]  /*17a0*/  IMAD R21, R22, 0xc00, R31 ;  /* 0x00000c0016157824 */ /* 0x000fc800078e021f */
[C---:B------:R-:W-:Y:S01]  /*17b0*/  IMAD.WIDE.U32 R26, R21.reuse, 0x4, R24 ;  /* 0x00000004151a7825 */ /* 0x040fe200078e0018 */
[----:B0-----:R-:W-:-:S03]  /*17c0*/  IADD3 R23, PT, PT, R21, 0xc00, RZ ;  /* 0x00000c0015177810 */ /* 0x001fc60007ffe0ff */
[----:B--2--5:R-:W-:Y:S01]  /*17d0*/  FADD R29, R20, R8 ;  /* 0x00000008141d7221 */ /* 0x024fe20000000000 */
[----:B------:R-:W-:Y:S01]  /*17e0*/  IADD3 R8, PT, PT, R22, 0x4, RZ ;  /* 0x0000000416087810 */ /* 0x000fe20007ffe0ff */
[C---:B------:R-:W-:Y:S01]  /*17f0*/  FADD R9, R3.reuse, R9 ;  /* 0x0000000903097221 */ /* 0x040fe20000000000 */
[----:B------:R-:W-:Y:S01]  /*1800*/  FADD R33, R2, R10 ;  /* 0x0000000a02217221 */ /* 0x000fe20000000000 */
[----:B------:R-:W-:Y:S01]  /*1810*/  FADD R11, R0, R11 ;  /* 0x0000000b000b7221 */ /* 0x000fe20000000000 */
[----:B------:R-:W-:Y:S01]  /*1820*/  SHF.L.U32 R8, R8, 0x2, RZ ;  /* 0x0000000208087819 */ /* 0x000fe200000006ff */
[----:B------:R0:W-:Y:S01]  /*1830*/  STG.E desc[UR8][R26.64], R29 ;  /* 0x0000001d1a007986 */ /* 0x0001e2000c101908 */
[----:B---3--:R-:W-:Y:S01]  /*1840*/  FADD R35, R20, R16 ;  /* 0x0000001014237221 */ /* 0x008fe20000000000 */
[----:B------:R-:W-:Y:S02]  /*1850*/  FADD R17, R3, R17 ;  /* 0x0000001103117221 */ /* 0x000fe40000000000 */
[----:B------:R-:W-:Y:S04]  /*1860*/  STG.E desc[UR8][R26.64+0x4], R9 ;  /* 0x000004091a007986 */ /* 0x000fe8000c101908 */
[----:B------:R-:W-:Y:S04]  /*1870*/  STG.E desc[UR8][R26.64+0x8], R33 ;  /* 0x000008211a007986 */ /* 0x000fe8000c101908 */
[----:B------:R1:W-:Y:S01]  /*1880*/  STG.E desc[UR8][R26.64+0xc], R11 ;  /* 0x00000c0b1a007986 */ /* 0x0003e2000c101908 */
[----:B0-----:R-:W-:Y:S01]  /*1890*/  FADD R29, R2, R18 ;  /* 0x00000012021d7221 */ /* 0x001fe20000000000 */
[----:B-1----:R-:W-:Y:S01]  /*18a0*/  IMAD.WIDE.U32 R26, R23, 0x4, R24 ;  /* 0x00000004171a7825 */ /* 0x002fe200078e0018 */
[----:B------:R-:W-:-:S03]  /*18b0*/  LEA R23, R8, R1, 0x2 ;  /* 0x0000000108177211 */ /* 0x000fc600078e10ff */
[----:B------:R-:W-:Y:S01]  /*18c0*/  FADD R33, R0, R19 ;  /* 0x0000001300217221 */ /* 0x000fe20000000000 */
[----:B----4-:R-:W-:Y:S01]  /*18d0*/  FADD R37, R20, R4 ;  /* 0x0000000414257221 */ /* 0x010fe20000000000 */
[----:B------:R-:W-:Y:S01]  /*18e0*/  FADD R5, R3, R5 ;  /* 0x0000000503057221 */ /* 0x000fe20000000000 */
[----:B------:R-:W-:Y:S04]  /*18f0*/  STG.E desc[UR8][R26.64], R35 ;  /* 0x000000231a007986 */ /* 0x000fe8000c101908 */
[----:B------:R-:W2:Y:S01]  /*1900*/  LDL.128 R8, [R23] ;  /* 0x0000000017087983 */ /* 0x000ea20000100c00 */
[C---:B------:R-:W-:Y:S01]  /*1910*/  IADD3 R19, PT, PT, R21.reuse, 0x1800, RZ ;  /* 0x0000180015137810 */ /* 0x040fe20007ffe0ff */
[----:B------:R-:W-:Y:S02]  /*1920*/  FADD R6, R2, R6 ;  /* 0x0000000602067221 */ /* 0x000fe40000000000 */
[----:B------:R-:W-:Y:S04]  /*1930*/  STG.E desc[UR8][R26.64+0x4], R17 ;  /* 0x000004111a007986 */ /* 0x000fe8000c101908 */
[----:B------:R0:W-:Y:S04]  /*1940*/  STG.E desc[UR8][R26.64+0x8], R29 ;  /* 0x0000081d1a007986 */ /* 0x0001e8000c101908 */
[----:B------:R1:W-:Y:S01]  /*1950*/  STG.E desc[UR8][R26.64+0xc], R33 ;  /* 0x00000c211a007986 */ /* 0x0003e2000c101908 */
[----:B0-----:R-:W-:Y:S01]  /*1960*/  FADD R29, R0, R7 ;  /* 0x00000007001d7221 */ /* 0x001fe20000000000 */
[----:B------:R-:W-:Y:S01]  /*1970*/  IADD3 R7, PT, PT, R21, 0x2400, RZ ;  /* 0x0000240015077810 */ /* 0x000fe20007ffe0ff */
[----:B-1----:R-:W-:-:S02]  /*1980*/  IMAD.WIDE.U32 R26, R19, 0x4, R24 ;  /* 0x00000004131a7825 */ /* 0x002fc400078e0018 */
[----:B------:R-:W3:Y:S04]  /*1990*/  LDL.128 R16, [R23+0x10] ;  /* 0x0000100017107983 */ /* 0x000ee80000100c00 */
[----:B------:R-:W-:Y:S04]  /*19a0*/  STG.E desc[UR8][R26.64], R37 ;  /* 0x000000251a007986 */ /* 0x000fe8000c101908 */
[----:B------:R-:W-:Y:S04]  /*19b0*/  STG.E desc[UR8][R26.64+0x4], R5 ;  /* 0x000004051a007986 */ /* 0x000fe8000c101908 */
[----:B------:R-:W-:Y:S04]  /*19c0*/  STG.E desc[UR8][R26.64+0x8], R6 ;  /* 0x000008061a007986 */ /* 0x000fe8000c101908 */
[----:B------:R0:W-:Y:S02]  /*19d0*/  STG.E desc[UR8][R26.64+0xc], R29 ;  /* 0x00000c1d1a007986 */ /* 0x0001e4000c101908 */
[----:B0-----:R-:W-:-:S02]  /*19e0*/  IMAD.WIDE.U32 R26, R7, 0x4, R24 ;  /* 0x00000004071a7825 */ /* 0x001fc400078e0018 */
[----:B------:R-:W4:Y:S02]  /*19f0*/  LDL.128 R4, [R23+0x20] ;  /* 0x0000200017047983 */ /* 0x000f240000100c00 */
[----:B------:R-:W-:Y:S01]  /*1a00*/  FADD R33, R20, R12 ;  /* 0x0000000c14217221 */ /* 0x000fe20000000000 */
[----:B------:R-:W-:Y:S01]  /*1a10*/  FADD R35, R3, R13 ;  /* 0x0000000d03237221 */ /* 0x000fe20000000000 */
[----:B------:R-:W-:Y:S01]  /*1a20*/  FADD R28, R2, R14 ;  /* 0x0000000e021c7221 */ /* 0x000fe20000000000 */
[----:B------:R-:W-:Y:S02]  /*1a30*/  FADD R37, R0, R15 ;  /* 0x0000000f00257221 */ /* 0x000fe40000000000 */
[----:B------:R0:W4:Y:S01]  /*1a40*/  LDL.128 R12, [R23+0x30] ;  /* 0x00003000170c7983 */ /* 0x0001220000100c00 */
[----:B------:R-:W-:-:S03]  /*1a50*/  IADD3 R29, PT, PT, R21, 0x3000, RZ ;  /* 0x00003000151d7810 */ /* 0x000fc60007ffe0ff */
[----:B------:R-:W-:Y:S04]  /*1a60*/  STG.E desc[UR8][R26.64], R33 ;  /* 0x000000211a007986 */ /* 0x000fe8000c101908 */
[----:B------:R-:W-:Y:S04]  /*1a70*/  STG.E desc[UR8][R26.64+0x4], R35 ;  /* 0x000004231a007986 */ /* 0x000fe8000c101908 */
[----:B------:R-:W-:Y:S04]  /*1a80*/  STG.E desc[UR8][R26.64+0x8], R28 ;  /* 0x0000081c1a007986 */ /* 0x000fe8000c101908 */
[----:B------:R1:W-:Y:S01]  /*1a90*/  STG.E desc[UR8][R26.64+0xc], R37 ;  /* 0x00000c251a007986 */ /* 0x0003e2000c101908 */
[----:B0-----:R-:W-:Y:S01]  /*1aa0*/  IADD3 R23, PT, PT, R21, 0x3c00, RZ ;  /* 0x00003c0015177810 */ /* 0x001fe20007ffe0ff */
[----:B-1----:R-:W-:-:S04]  /*1ab0*/  IMAD.WIDE.U32 R26, R29, 0x4, R24 ;  /* 0x000000041d1a7825 */ /* 0x002fc800078e0018 */
[----:B--2---:R-:W-:Y:S01]  /*1ac0*/  FADD R29, R2, R10 ;  /* 0x0000000a021d7221 */ /* 0x004fe20000000000 */
[----:B------:R-:W-:Y:S01]  /*1ad0*/  IADD3 R10, PT, PT, R22, 0x8, RZ ;  /* 0x00000008160a7810 */ /* 0x000fe20007ffe0ff */
[----:B------:R-:W-:Y:S01]  /*1ae0*/  FADD R8, R20, R8 ;  /* 0x0000000814087221 */ /* 0x000fe20000000000 */
[----:B------:R-:W-:Y:S01]  /*1af0*/  FADD R9, R3, R9 ;  /* 0x0000000903097221 */ /* 0x000fe20000000000 */
[----:B------:R-:W-:Y:S01]  /*1b00*/  FADD R11, R0, R11 ;  /* 0x0000000b000b7221 */ /* 0x000fe20000000000 */
[----:B------:R-:W-:Y:S01]  /*1b10*/  SHF.L.U32 R10, R10, 0x2, RZ ;  /* 0x000000020a0a7819 */ /* 0x000fe200000006ff */
[----:B------:R-:W-:Y:S04]  /*1b20*/  STG.E desc[UR8][R26.64+0x8], R29 ;  /* 0x0000081d1a007986 */ /* 0x000fe8000c101908 */
[----:B------:R-:W-:Y:S04]  /*1b30*/  STG.E desc[UR8][R26.64], R8 ;  /* 0x000000081a007986 */ /* 0x000fe8000c101908 */
[----:B------:R-:W-:Y:S04]  /*1b40*/  STG.E desc[UR8][R26.64+0x4], R9 ;  /* 0x000004091a007986 */ /* 0x000fe8000c101908 */
[----:B------:R0:W-:Y:S02]  /*1b50*/  STG.E desc[UR8][R26.64+0xc], R11 ;  /* 0x00000c0b1a007986 */ /* 0x0001e4000c101908 */
[----:B0-----:R-:W-:Y:S01]  /*1b60*/  IMAD.WIDE.U32 R26, R23, 0x4, R24 ;  /* 0x00000004171a7825 */ /* 0x001fe200078e0018 */
[----:B------:R-:W-:-:S05]  /*1b70*/  LEA R23, R10, R1, 0x2 ;  /* 0x000000010a177211 */ /* 0x000fca00078e10ff */
[----:B------:R-:W2:Y:S01]  /*1b80*/  LDL.128 R8, [R23] ;  /* 0x0000000017087983 */ /* 0x000ea20000100c00 */
[----:B---3--:R-:W-:Y:S01]  /*1b90*/  FADD R33, R20, R16 ;  /* 0x0000001014217221 */ /* 0x008fe20000000000 */
[----:B------:R-:W-:Y:S01]  /*1ba0*/  FADD R17, R3, R17 ;  /* 0x0000001103117221 */ /* 0x000fe20000000000 */
[----:B------:R-:W-:Y:S01]  /*1bb0*/  FADD R35, R2, R18 ;  /* 0x0000001202237221 */ /* 0x000fe20000000000 */
[----:B------:R-:W-:Y:S01]  /*1bc0*/  FADD R29, R0, R19 ;  /* 0x00000013001d7221 */ /* 0x000fe20000000000 */
[----:B------:R-:W-:Y:S01]  /*1bd0*/  IADD3 R19, PT, PT, R21, 0x4800, RZ ;  /* 0x0000480015137810 */ /* 0x000fe20007ffe0ff */
[----:B------:R0:W-:Y:S04]  /*1be0*/  STG.E desc[UR8][R26.64], R33 ;  /* 0x000000211a007986 */ /* 0x0001e8000c101908 */
[----:B------:R-:W-:Y:S04]  /*1bf0*/  STG.E desc[UR8][R26.64+0x4], R17 ;  /* 0x000004111a007986 */ /* 0x000fe8000c101908 */
[----:B------:R-:W-:Y:S04]  /*1c00*/  STG.E desc[UR8][R26.64+0x8], R35 ;  /* 0x000008231a007986 */ /* 0x000fe8000c101908 */
[----:B------:R1:W-:Y:S01]  /*1c10*/  STG.E desc[UR8][R26.64+0xc], R29 ;  /* 0x00000c1d1a007986 */ /* 0x0003e2000c101908 */
[----:B----4-:R-:W-:Y:S01]  /*1c20*/  FADD R37, R20, R4 ;  /* 0x0000000414257221 */ /* 0x010fe20000000000 */
[----:B------:R-:W-:Y:S01]  /*1c30*/  FADD R5, R3, R5 ;  /* 0x0000000503057221 */ /* 0x000fe20000000000 */
[----:B------:R-:W-:Y:S01]  /*1c40*/  FADD R6, R2, R6 ;  /* 0x0000000602067221 */ /* 0x000fe20000000000 */
        /* <DEDUP_REMOVED lines=17> */
[----:B------:R-:W-:Y:S01]  /*1d60*/  STG.E desc[UR8][R26.64+0x4], R35 ;  /* 0x000004231a007986 */ /* 0x000fe2000c101908 */
[----:B0-----:R-:W-:-:S03]  /*1d70*/  IADD3 R23, PT, PT, R21, 0x6c00, RZ ;  /* 0x00006c0015177810 */ /* 0x001fc60007ffe0ff */
[----:B------:R-:W-:Y:S04]  /*1d80*/  STG.E desc[UR8][R26.64+0x8], R28 ;  /* 0x0000081c1a007986 */ /* 0x000fe8000c101908 */
[----:B------:R0:W-:Y:S02]  /*1d90*/  STG.E desc[UR8][R26.64+0xc], R37 ;  /* 0x00000c251a007986 */ /* 0x0001e4000c101908 */
[----:B0-----:R-:W-:-:S04]  /*1da0*/  IMAD.WIDE.U32 R26, R33, 0x4, R24 ;  /* 0x00000004211a7825 */ /* 0x001fc800078e0018 */
        /* <DEDUP_REMOVED lines=11> */
[----:B------:R-:W-:-:S03]  /*1e60*/  LEA R23, R8, R1, 0x2 ;  /* 0x0000000108177211 */ /* 0x000fc600078e10ff */
[----:B---3--:R-:W-:Y:S01]  /*1e70*/  FADD R33, R20, R16 ;  /* 0x0000001014217221 */ /* 0x008fe20000000000 */
[----:B------:R-:W-:Y:S01]  /*1e80*/  FADD R35, R3, R17 ;  /* 0x0000001103237221 */ /* 0x000fe20000000000 */
[----:B------:R-:W-:Y:S01]  /*1e90*/  IADD3 R17, PT, PT, R21, 0x7800, RZ ;  /* 0x0000780015117810 */ /* 0x000fe20007ffe0ff */
[----:B------:R-:W2:Y:S01]  /*1ea0*/  LDL.128 R8, [R23] ;  /* 0x0000000017087983 */ /* 0x000ea20000100c00 */
[----:B------:R-:W-:Y:S01]  /*1eb0*/  FADD R37, R2, R18 ;  /* 0x0000001202257221 */ /* 0x000fe20000000000 */
[----:B------:R-:W-:Y:S02]  /*1ec0*/  FADD R19, R0, R19 ;  /* 0x0000001300137221 */ /* 0x000fe40000000000 */
[----:B------:R4:W-:Y:S01]  /*1ed0*/  STG.E desc[UR8][R26.64], R33 ;  /* 0x000000211a007986 */ /* 0x0009e2000c101908 */
[----:B------:R-:W-:-:S03]  /*1ee0*/  IMAD.WIDE.U32 R16, R17, 0x4, R24 ;  /* 0x0000000411107825 */ /* 0x000fc600078e0018 */
[----:B------:R-:W-:Y:S04]  /*1ef0*/  STG.E desc[UR8][R26.64+0x4], R35 ;  /* 0x000004231a007986 */ /* 0x000fe8000c101908 */
[----:B------:R-:W-:Y:S04]  /*1f00*/  STG.E desc[UR8][R26.64+0x8], R37 ;  /* 0x000008251a007986 */ /* 0x000fe8000c101908 */
[----:B------:R0:W-:Y:S01]  /*1f10*/  STG.E desc[UR8][R26.64+0xc], R19 ;  /* 0x00000c131a007986 */ /* 0x0001e2000c101908 */
[----:B----4-:R-:W-:Y:S01]  /*1f20*/  FADD R33, R0, R7 ;  /* 0x0000000700217221 */ /* 0x010fe20000000000 */
[----:B------:R-:W-:Y:S01]  /*1f30*/  FADD R29, R20, R4 ;  /* 0x00000004141d7221 */ /* 0x000fe20000000000 */
[----:B------:R-:W-:Y:S01]  /*1f40*/  FADD R5, R3, R5 ;  /* 0x0000000503057221 */ /* 0x000fe20000000000 */
[----:B------:R-:W-:Y:S01]  /*1f50*/  FADD R28, R2, R6 ;  /* 0x00000006021c7221 */ /* 0x000fe20000000000 */
[----:B------:R-:W-:Y:S01]  /*1f60*/  IADD3 R7, PT, PT, R21, 0x8400, RZ ;  /* 0x0000840015077810 */ /* 0x000fe20007ffe0ff */
[----:B------:R-:W-:Y:S04]  /*1f70*/  STG.E desc[UR8][R16.64+0xc], R33 ;  /* 0x00000c2110007986 */ /* 0x000fe8000c101908 */
[----:B------:R-:W-:Y:S01]  /*1f80*/  STG.E desc[UR8][R16.64], R29 ;  /* 0x0000001d10007986 */ /* 0x000fe2000c101908 */
[----:B0-----:R-:W-:-:S03]  /*1f90*/  IMAD.WIDE.U32 R26, R7, 0x4, R24 ;  /* 0x00000004071a7825 */ /* 0x001fc600078e0018 */
[----:B------:R0:W-:Y:S04]  /*1fa0*/  STG.E desc[UR8][R16.64+0x4], R5 ;  /* 0x0000040510007986 */ /* 0x0001e8000c101908 */
[----:B------:R1:W-:Y:S01]  /*1fb0*/  STG.E desc[UR8][R16.64+0x8], R28 ;  /* 0x0000081c10007986 */ /* 0x0003e2000c101908 */
[----:B------:R-:W-:Y:S01]  /*1fc0*/  FADD R35, R20, R12 ;  /* 0x0000000c14237221 */ /* 0x000fe20000000000 */
[----:B------:R-:W-:Y:S01]  /*1fd0*/  FADD R37, R3, R13 ;  /* 0x0000000d03257221 */ /* 0x000fe20000000000 */
[----:B------:R-:W-:Y:S01]  /*1fe0*/  FADD R30, R2, R14 ;  /* 0x0000000e021e7221 */ /* 0x000fe20000000000 */
[----:B0-----:R-:W3:Y:S04]  /*1ff0*/  LDL.128 R4, [R23+0x20] ;  /* 0x0000200017047983 */ /* 0x001ee80000100c00 */
[----:B-1----:R-:W4:Y:S01]  /*2000*/  LDL.128 R16, [R23+0x10] ;  /* 0x0000100017107983 */ /* 0x002f220000100c00 */
[----:B------:R-:W-:-:S03]  /*2010*/  FADD R28, R0, R15 ;  /* 0x0000000f001c7221 */ /* 0x000fc60000000000 */
[----:B------:R4:W4:Y:S01]  /*2020*/  LDL.128 R12, [R23+0x30] ;  /* 0x00003000170c7983 */ /* 0x0009220000100c00 */
[----:B------:R-:W-:-:S03]  /*2030*/  IADD3 R29, PT, PT, R21, 0x9000, RZ ;  /* 0x00009000151d7810 */ /* 0x000fc60007ffe0ff */
[----:B------:R-:W-:Y:S04]  /*2040*/  STG.E desc[UR8][R26.64], R35 ;  /* 0x000000231a007986 */ /* 0x000fe8000c101908 */
[----:B------:R-:W-:Y:S04]  /*2050*/  STG.E desc[UR8][R26.64+0x4], R37 ;  /* 0x000004251a007986 */ /* 0x000fe8000c101908 */
[----:B------:R-:W-:Y:S04]  /*2060*/  STG.E desc[UR8][R26.64+0x8], R30 ;  /* 0x0000081e1a007986 */ /* 0x000fe8000c101908 */
[----:B------:R0:W-:Y:S02]  /*2070*/  STG.E desc[UR8][R26.64+0xc], R28 ;  /* 0x00000c1c1a007986 */ /* 0x0001e4000c101908 */
[----:B0-----:R-:W-:Y:S01]  /*2080*/  IMAD.WIDE.U32 R26, R29, 0x4, R24 ;  /* 0x000000041d1a7825 */ /* 0x001fe200078e0018 */
[----:B------:R-:W-:-:S04]  /*2090*/  IADD3 R22, PT, PT, R22, 0x10, RZ ;  /* 0x0000001016167810 */ /* 0x000fc80007ffe0ff */
[----:B------:R-:W-:Y:S01]  /*20a0*/  ISETP.NE.AND P0, PT, R22, 0x40, PT ;  /* 0x000000401600780c */ /* 0x000fe20003f05270 */
[----:B--2---:R-:W-:Y:S01]  /*20b0*/  FADD R29, R3, R9 ;  /* 0x00000009031d7221 */ /* 0x004fe20000000000 */
[----:B------:R-:W-:Y:S01]  /*20c0*/  FADD R11, R0, R11 ;  /* 0x0000000b000b7221 */ /* 0x000fe20000000000 */
[----:B------:R-:W-:Y:S01]  /*20d0*/  FADD R33, R20, R8 ;  /* 0x0000000814217221 */ /* 0x000fe20000000000 */
[----:B------:R-:W-:Y:S02]  /*20e0*/  IADD3 R9, PT, PT, R21, 0x9c00, RZ ;  /* 0x00009c0015097810 */ /* 0x000fe40007ffe0ff */
[----:B------:R0:W-:Y:S01]  /*20f0*/  STG.E desc[UR8][R26.64+0x4], R29 ;  /* 0x0000041d1a007986 */ /* 0x0001e2000c101908 */
[----:B------:R-:W-:-:S03]  /*2100*/  FADD R35, R2, R10 ;  /* 0x0000000a02237221 */ /* 0x000fc60000000000 */
[----:B------:R1:W-:Y:S01]  /*2110*/  STG.E desc[UR8][R26.64+0xc], R11 ;  /* 0x00000c0b1a007986 */ /* 0x0003e2000c101908 */
[--C-:B------:R-:W-:Y:S01]  /*2120*/  IMAD.WIDE.U32 R8, R9, 0x4, R24.reuse ;  /* 0x0000000409087825 */ /* 0x100fe200078e0018 */
[----:B0-----:R-:W-:Y:S02]  /*2130*/  IADD3 R29, PT, PT, R21, 0xa800, RZ ;  /* 0x0000a800151d7810 */ /* 0x001fe40007ffe0ff */
[----:B------:R0:W-:Y:S03]  /*2140*/  STG.E desc[UR8][R26.64], R33 ;  /* 0x000000211a007986 */ /* 0x0001e6000c101908 */
[----:B-1----:R-:W-:Y:S01]  /*2150*/  IMAD.WIDE.U32 R10, R29, 0x4, R24 ;  /* 0x000000041d0a7825 */ /* 0x002fe200078e0018 */
[----:B------:R1:W-:Y:S03]  /*2160*/  STG.E desc[UR8][R26.64+0x8], R35 ;  /* 0x000008231a007986 */ /* 0x0003e6000c101908 */
[----:B---3--:R-:W-:Y:S01]  /*2170*/  FADD R29, R3, R5 ;  /* 0x00000005031d7221 */ /* 0x008fe20000000000 */
[----:B------:R-:W-:Y:S01]  /*2180*/  IADD3 R5, PT, PT, R21, 0xb400, RZ ;  /* 0x0000b40015057810 */ /* 0x000fe20007ffe0ff */
[----:B----4-:R-:W-:Y:S01]  /*2190*/  FADD R23, R20, R16 ;  /* 0x0000001014177221 */ /* 0x010fe20000000000 */
[----:B------:R-:W-:Y:S01]  /*21a0*/  FADD R17, R3, R17 ;  /* 0x0000001103117221 */ /* 0x000fe20000000000 */
[----:B0-----:R-:W-:Y:S01]  /*21b0*/  FADD R33, R2, R18 ;  /* 0x0000001202217221 */ /* 0x001fe20000000000 */
[----:B------:R-:W-:Y:S01]  /*21c0*/  FADD R19, R0, R19 ;  /* 0x0000001300137221 */ /* 0x000fe20000000000 */
[----:B-1----:R-:W-:Y:S01]  /*21d0*/  FADD R27, R20, R4 ;  /* 0x00000004141b7221 */ /* 0x002fe20000000000 */
[----:B------:R-:W-:Y:S01]  /*21e0*/  STG.E desc[UR8][R8.64], R23 ;  /* 0x0000001708007986 */ /* 0x000fe2000c101908 */
[----:B------:R-:W-:Y:S01]  /*21f0*/  FADD R35, R2, R6 ;  /* 0x0000000602237221 */ /* 0x000fe20000000000 */
[C---:B------:R-:W-:Y:S01]  /*2200*/  FADD R7, R0.reuse, R7 ;  /* 0x0000000700077221 */ /* 0x040fe20000000000 */
[----:B------:R-:W-:Y:S01]  /*2210*/  IMAD.WIDE.U32 R4, R5, 0x4, R24 ;  /* 0x0000000405047825 */ /* 0x000fe200078e0018 */
[----:B------:R0:W-:Y:S03]  /*2220*/  STG.E desc[UR8][R8.64+0x4], R17 ;  /* 0x0000041108007986 */ /* 0x0001e6000c101908 */
[----:B------:R-:W-:Y:S01]  /*2230*/  FADD R13, R3, R13 ;  /* 0x0000000d030d7221 */ /* 0x000fe20000000000 */
[----:B------:R-:W-:Y:S01]  /*2240*/  FADD R15, R0, R15 ;  /* 0x0000000f000f7221 */ /* 0x000fe20000000000 */
[----:B------:R-:W-:Y:S04]  /*2250*/  STG.E desc[UR8][R8.64+0x8], R33 ;  /* 0x0000082108007986 */ /* 0x000fe8000c101908 */
[----:B------:R1:W-:Y:S01]  /*2260*/  STG.E desc[UR8][R8.64+0xc], R19 ;  /* 0x00000c1308007986 */ /* 0x0003e2000c101908 */
[----:B0-----:R-:W-:-:S03]  /*2270*/  FADD R17, R2, R14 ;  /* 0x0000000e02117221 */ /* 0x001fc60000000000 */
[----:B------:R0:W-:Y:S01]  /*2280*/  STG.E desc[UR8][R10.64], R27 ;  /* 0x0000001b0a007986 */ /* 0x0001e2000c101908 */
[----:B-1----:R-:W-:-:S03]  /*2290*/  FADD R9, R20, R12 ;  /* 0x0000000c14097221 */ /* 0x002fc60000000000 */
[----:B------:R0:W-:Y:S04]  /*22a0*/  STG.E desc[UR8][R10.64+0x4], R29 ;  /* 0x0000041d0a007986 */ /* 0x0001e8000c101908 */
[----:B------:R0:W-:Y:S04]  /*22b0*/  STG.E desc[UR8][R10.64+0x8], R35 ;  /* 0x000008230a007986 */ /* 0x0001e8000c101908 */
[----:B------:R0:W-:Y:S04]  /*22c0*/  STG.E desc[UR8][R10.64+0xc], R7 ;  /* 0x00000c070a007986 */ /* 0x0001e8000c101908 */
[----:B------:R0:W-:Y:S04]  /*22d0*/  STG.E desc[UR8][R4.64], R9 ;  /* 0x0000000904007986 */ /* 0x0001e8000c101908 */
[----:B------:R0:W-:Y:S04]  /*22e0*/  STG.E desc[UR8][R4.64+0x4], R13 ;  /* 0x0000040d04007986 */ /* 0x0001e8000c101908 */
[----:B------:R0:W-:Y:S04]  /*22f0*/  STG.E desc[UR8][R4.64+0x8], R17 ;  /* 0x0000081104007986 */ /* 0x0001e8000c101908 */
[----:B------:R0:W-:Y:S01]  /*2300*/  STG.E desc[UR8][R4.64+0xc], R15 ;  /* 0x00000c0f04007986 */ /* 0x0001e2000c101908 */
[----:B------:R-:W-:Y:S05]  /*2310*/  @P0 BRA `(.L_x_4) ;  /* 0xfffffff400080947 */ /* 0x000fea000383ffff */
[----:B------:R-:W-:Y:S05]  /*2320*/  EXIT ;  /* 0x000000000000794d */ /* 0x000fea0003800000 */
.L_x_5:
[----:B------:R-:W-:-:S00]  /*2330*/  BRA `(.L_x_5) ;  /* 0xfffffffc00fc7947 */ /* 0x000fc0000383ffff */
[----:B------:R-:W-:-:S00]  /*2340*/  NOP ;  /* 0x0000000000007918 */ /* 0x000fc00000000000 */
        /* <DEDUP_REMOVED lines=11> */
.L_x_6:


//--------------------- .nv.shared.my_kernel_kernel0 --------------------------
	.section	.nv.shared.my_kernel_kernel0,"aw",@nobits
	.sectionflags	@""
	.align	4
.nv.shared.my_kernel_kernel0:
	.zero		7680


//--------------------- .nv.shared.reserved.0     --------------------------
	.section	.nv.shared.reserved.0,"aw",@nobits
	.weak		__nv_reservedSMEM_offset_0_alias
	.size		__nv_reservedSMEM_offset_0_alias, 0, 64
	.other		__nv_reservedSMEM_offset_0_alias,@"STO_CUDA_RESERVED_SHARED STV_DEFAULT"
__nv_reservedSMEM_offset_0_alias:
	.zero		0
	.zero		64


//--------------------- .nv.constant0.my_kernel_kernel0 --------------------------
	.section	.nv.constant0.my_kernel_kernel0,"a",@progbits
	.sectionflags	@""
	.align	4
.nv.constant0.my_kernel_kernel0:
	.zero		928


//--------------------- SYMBOLS --------------------------

	.type		.nv.reservedSmem.offset0,@object
	.size		.nv.reservedSmem.offset0,0x4
	.type		.nv.reservedSmem.cap,@object
	.size		.nv.reservedSmem.cap,0x4
